	.target	sm_100a

	.elftype	@"ET_EXEC"


//--------------------- .note.nv.tkinfo           --------------------------
	.section	.note.nv.tkinfo,"",@"SHT_NOTE"
	.sectionflags	@"SHF_NOTE_NV_TKINFO"
	.tkinfo
        /*0018*/ 	.word	0x00000002
        /*0030*/ 	.string	""
        /*0030*/ 	.string	"ptxas"
        /*0030*/ 	.string	"Cuda compilation tools, release 13.0, V13.0.88"
        /*0030*/ 	.string	"Build cuda_13.0.r13.0/compiler.36424714_0"
        /*0030*/ 	.string	"-arch sm_100a -m 64 "



//--------------------- .note.nv.cuinfo           --------------------------
	.section	.note.nv.cuinfo,"",@"SHT_NOTE"
	.sectionflags	@"SHF_NOTE_NV_CUINFO"
        /*0018*/ 	.short	0x0002
        /*001a*/ 	.short	0x0064
        /*001c*/ 	.short	0x0082
	.zero		2


//--------------------- .nv.info                  --------------------------
	.section	.nv.info,"",@"SHT_CUDA_INFO"
	.align	4


	//----- nvinfo : EIATTR_REGCOUNT
	.align		4
        /*0000*/ 	.byte	0x04, 0x2f
        /*0002*/ 	.short	(.L_20 - .L_19)
	.align		4
.L_19:
        /*0004*/ 	.word	index@(_ZN7cutlass13device_kernelINS_4gemm6kernel13GemmUniversalIN4cute5tupleIJiiiiEEENS1_10collective13CollectiveMmaINS1_35MainloopSm100TmaUmmaWarpSpecializedILi3ELi2ELi2ENS5_IJNS4_1CILi1EEENSA_ILi2EEESB_EEEEENS5_IJNSA_ILi128EEENSA_ILi256EEENSA_ILi32EEEEEENS_12float_e5m2_tENS5_IJlSB_lEEESJ_SK_NS4_8TiledMMAINS4_8MMA_AtomIJNS4_10MMA_TraitsINS4_19SM100_MMA_F8F6F4_SSEJSJ_SJ_fSF_SG_NS4_17integral_constantINS4_4UMMA5MajorELSR_0EEESS_NSP_INSQ_7ScaleInELST_0EEESU_EEEEEENS4_6LayoutINS5_IJSB_SB_SB_EEENS5_IJNSA_ILi0EEESZ_SZ_EEEEENS5_IJNS4_10UnderscoreES12_S12_EEEEENS4_23SM90_TMA_LOAD_MULTICASTENS4_14ComposedLayoutINS4_7SwizzleILi1ELi4ELi3EEENS4_18smem_ptr_flag_bitsILi8EEENSX_INS5_IJNSA_ILi8EEESH_EEENS5_IJSH_SB_EEEEEEEvNS4_8identityENS4_13SM90_TMA_LOADES1F_vS1G_EENS_8epilogue10collective18CollectiveEpilogueINS1J_23Sm100TmaWarpSpecializedILi4ELi2ELi64ELb0ELb0EEEJSI_NS5_IJNSX_ISF_SB_EENSX_INSA_ILi64EEESB_EEEEESJ_SK_SJ_SK_NS1J_6fusion15FusionCallbacksIS1N_NS1S_17LinearCombinationISJ_fSJ_fLNS_15FloatRoundStyleE2EEESI_S1R_JEEENS4_5SM1004TMEM4LOAD26SM100_TMEM_LOAD_32dp32b64xES1H_NS16_INS17_ILi2ELi4ELi3EEES1A_NSX_INS5_IJS1B_S1P_EEENS5_IJS1P_SB_EEEEEEENS4_39AutoVectorizingCopyWithAssumedAlignmentILi128EEENS4_14SM90_TMA_STOREES26_S28_S28_EEEvvEEEEvNT_6ParamsE)
        /*0008*/ 	.word	0x000000ce


	//----- nvinfo : EIATTR_FRAME_SIZE
	.align		4
.L_20:
        /*000c*/ 	.byte	0x04, 0x11
        /*000e*/ 	.short	(.L_22 - .L_21)
	.align		4
.L_21:
        /*0010*/ 	.word	index@($__internal_2_$__cuda_sm10x_tcgen05_guardrail_trap_unallocated_columns_being_dealloced)
        /*0014*/ 	.word	0x00000000


	//----- nvinfo : EIATTR_FRAME_SIZE
	.align		4
.L_22:
        /*0018*/ 	.byte	0x04, 0x11
        /*001a*/ 	.short	(.L_24 - .L_23)
	.align		4
.L_23:
        /*001c*/ 	.word	index@($__internal_1_$__cuda_sm10x_tcgen05_guardrail_trap_phase_invalid_during_alloc)
        /*0020*/ 	.word	0x00000000


	//----- nvinfo : EIATTR_FRAME_SIZE
	.align		4
.L_24:
        /*0024*/ 	.byte	0x04, 0x11
        /*0026*/ 	.short	(.L_26 - .L_25)
	.align		4
.L_25:
        /*0028*/ 	.word	index@($__internal_0_$__cuda_sm10x_tcgen05_guardrail_trap_col_being_dealloced_not_returned_by_alloc)
        /*002c*/ 	.word	0x00000000


	//----- nvinfo : EIATTR_FRAME_SIZE
	.align		4
.L_26:
        /*0030*/ 	.byte	0x04, 0x11
        /*0032*/ 	.short	(.L_28 - .L_27)
	.align		4
.L_27:
        /*0034*/ 	.word	index@(_ZN7cutlass13device_kernelINS_4gemm6kernel13GemmUniversalIN4cute5tupleIJiiiiEEENS1_10collective13CollectiveMmaINS1_35MainloopSm100TmaUmmaWarpSpecializedILi3ELi2ELi2ENS5_IJNS4_1CILi1EEENSA_ILi2EEESB_EEEEENS5_IJNSA_ILi128EEENSA_ILi256EEENSA_ILi32EEEEEENS_12float_e5m2_tENS5_IJlSB_lEEESJ_SK_NS4_8TiledMMAINS4_8MMA_AtomIJNS4_10MMA_TraitsINS4_19SM100_MMA_F8F6F4_SSEJSJ_SJ_fSF_SG_NS4_17integral_constantINS4_4UMMA5MajorELSR_0EEESS_NSP_INSQ_7ScaleInELST_0EEESU_EEEEEENS4_6LayoutINS5_IJSB_SB_SB_EEENS5_IJNSA_ILi0EEESZ_SZ_EEEEENS5_IJNS4_10UnderscoreES12_S12_EEEEENS4_23SM90_TMA_LOAD_MULTICASTENS4_14ComposedLayoutINS4_7SwizzleILi1ELi4ELi3EEENS4_18smem_ptr_flag_bitsILi8EEENSX_INS5_IJNSA_ILi8EEESH_EEENS5_IJSH_SB_EEEEEEEvNS4_8identityENS4_13SM90_TMA_LOADES1F_vS1G_EENS_8epilogue10collective18CollectiveEpilogueINS1J_23Sm100TmaWarpSpecializedILi4ELi2ELi64ELb0ELb0EEEJSI_NS5_IJNSX_ISF_SB_EENSX_INSA_ILi64EEESB_EEEEESJ_SK_SJ_SK_NS1J_6fusion15FusionCallbacksIS1N_NS1S_17LinearCombinationISJ_fSJ_fLNS_15FloatRoundStyleE2EEESI_S1R_JEEENS4_5SM1004TMEM4LOAD26SM100_TMEM_LOAD_32dp32b64xES1H_NS16_INS17_ILi2ELi4ELi3EEES1A_NSX_INS5_IJS1B_S1P_EEENS5_IJS1P_SB_EEEEEEENS4_39AutoVectorizingCopyWithAssumedAlignmentILi128EEENS4_14SM90_TMA_STOREES26_S28_S28_EEEvvEEEEvNT_6ParamsE)
        /*0038*/ 	.word	0x00000000


	//----- nvinfo : EIATTR_MIN_STACK_SIZE
	.align		4
.L_28:
        /*003c*/ 	.byte	0x04, 0x12
        /*003e*/ 	.short	(.L_30 - .L_29)
	.align		4
.L_29:
        /*0040*/ 	.word	index@(_ZN7cutlass13device_kernelINS_4gemm6kernel13GemmUniversalIN4cute5tupleIJiiiiEEENS1_10collective13CollectiveMmaINS1_35MainloopSm100TmaUmmaWarpSpecializedILi3ELi2ELi2ENS5_IJNS4_1CILi1EEENSA_ILi2EEESB_EEEEENS5_IJNSA_ILi128EEENSA_ILi256EEENSA_ILi32EEEEEENS_12float_e5m2_tENS5_IJlSB_lEEESJ_SK_NS4_8TiledMMAINS4_8MMA_AtomIJNS4_10MMA_TraitsINS4_19SM100_MMA_F8F6F4_SSEJSJ_SJ_fSF_SG_NS4_17integral_constantINS4_4UMMA5MajorELSR_0EEESS_NSP_INSQ_7ScaleInELST_0EEESU_EEEEEENS4_6LayoutINS5_IJSB_SB_SB_EEENS5_IJNSA_ILi0EEESZ_SZ_EEEEENS5_IJNS4_10UnderscoreES12_S12_EEEEENS4_23SM90_TMA_LOAD_MULTICASTENS4_14ComposedLayoutINS4_7SwizzleILi1ELi4ELi3EEENS4_18smem_ptr_flag_bitsILi8EEENSX_INS5_IJNSA_ILi8EEESH_EEENS5_IJSH_SB_EEEEEEEvNS4_8identityENS4_13SM90_TMA_LOADES1F_vS1G_EENS_8epilogue10collective18CollectiveEpilogueINS1J_23Sm100TmaWarpSpecializedILi4ELi2ELi64ELb0ELb0EEEJSI_NS5_IJNSX_ISF_SB_EENSX_INSA_ILi64EEESB_EEEEESJ_SK_SJ_SK_NS1J_6fusion15FusionCallbacksIS1N_NS1S_17LinearCombinationISJ_fSJ_fLNS_15FloatRoundStyleE2EEESI_S1R_JEEENS4_5SM1004TMEM4LOAD26SM100_TMEM_LOAD_32dp32b64xES1H_NS16_INS17_ILi2ELi4ELi3EEES1A_NSX_INS5_IJS1B_S1P_EEENS5_IJS1P_SB_EEEEEEENS4_39AutoVectorizingCopyWithAssumedAlignmentILi128EEENS4_14SM90_TMA_STOREES26_S28_S28_EEEvvEEEEvNT_6ParamsE)
        /*0044*/ 	.word	0x00000000
.L_30:


//--------------------- .nv.compat                --------------------------
	.section	.nv.compat,"",@"SHT_CUDA_COMPAT_INFO"
	.align	4
        /*0000*/ 	.byte	0x02, 0x09, 0x01, 0x00, 0x02, 0x02, 0x02, 0x00, 0x02, 0x05, 0x05, 0x00, 0x03, 0x07, 0x01, 0x01
        /*0010*/ 	.byte	0x02, 0x03, 0x01, 0x00, 0x02, 0x06, 0x01, 0x00, 0x04, 0x0b, 0x08, 0x00, 0x09, 0x00, 0x00, 0x00
        /*0020*/ 	.byte	0x00, 0x00, 0x00, 0x00


//--------------------- .nv.info._ZN7cutlass13device_kernelINS_4gemm6kernel13GemmUniversalIN4cute5tupleIJiiiiEEENS1_10collective13CollectiveMmaINS1_35MainloopSm100TmaUmmaWarpSpecializedILi3ELi2ELi2ENS5_IJNS4_1CILi1EEENSA_ILi2EEESB_EEEEENS5_IJNSA_ILi128EEENSA_ILi256EEENSA_ILi32EEEEEENS_12float_e5m2_tENS5_IJlSB_lEEESJ_SK_NS4_8TiledMMAINS4_8MMA_AtomIJNS4_10MMA_TraitsINS4_19SM100_MMA_F8F6F4_SSEJSJ_SJ_fSF_SG_NS4_17integral_constantINS4_4UMMA5MajorELSR_0EEESS_NSP_INSQ_7ScaleInELST_0EEESU_EEEEEENS4_6LayoutINS5_IJSB_SB_SB_EEENS5_IJNSA_ILi0EEESZ_SZ_EEEEENS5_IJNS4_10UnderscoreES12_S12_EEEEENS4_23SM90_TMA_LOAD_MULTICASTENS4_14ComposedLayoutINS4_7SwizzleILi1ELi4ELi3EEENS4_18smem_ptr_flag_bitsILi8EEENSX_INS5_IJNSA_ILi8EEESH_EEENS5_IJSH_SB_EEEEEEEvNS4_8identityENS4_13SM90_TMA_LOADES1F_vS1G_EENS_8epilogue10collective18CollectiveEpilogueINS1J_23Sm100TmaWarpSpecializedILi4ELi2ELi64ELb0ELb0EEEJSI_NS5_IJNSX_ISF_SB_EENSX_INSA_ILi64EEESB_EEEEESJ_SK_SJ_SK_NS1J_6fusion15FusionCallbacksIS1N_NS1S_17LinearCombinationISJ_fSJ_fLNS_15FloatRoundStyleE2EEESI_S1R_JEEENS4_5SM1004TMEM4LOAD26SM100_TMEM_LOAD_32dp32b64xES1H_NS16_INS17_ILi2ELi4ELi3EEES1A_NSX_INS5_IJS1B_S1P_EEENS5_IJS1P_SB_EEEEEEENS4_39AutoVectorizingCopyWithAssumedAlignmentILi128EEENS4_14SM90_TMA_STOREES26_S28_S28_EEEvvEEEEvNT_6ParamsE --------------------------
	.section	.nv.info._ZN7cutlass13device_kernelINS_4gemm6kernel13GemmUniversalIN4cute5tupleIJiiiiEEENS1_10collective13CollectiveMmaINS1_35MainloopSm100TmaUmmaWarpSpecializedILi3ELi2ELi2ENS5_IJNS4_1CILi1EEENSA_ILi2EEESB_EEEEENS5_IJNSA_ILi128EEENSA_ILi256EEENSA_ILi32EEEEEENS_12float_e5m2_tENS5_IJlSB_lEEESJ_SK_NS4_8TiledMMAINS4_8MMA_AtomIJNS4_10MMA_TraitsINS4_19SM100_MMA_F8F6F4_SSEJSJ_SJ_fSF_SG_NS4_17integral_constantINS4_4UMMA5MajorELSR_0EEESS_NSP_INSQ_7ScaleInELST_0EEESU_EEEEEENS4_6LayoutINS5_IJSB_SB_SB_EEENS5_IJNSA_ILi0EEESZ_SZ_EEEEENS5_IJNS4_10UnderscoreES12_S12_EEEEENS4_23SM90_TMA_LOAD_MULTICASTENS4_14ComposedLayoutINS4_7SwizzleILi1ELi4ELi3EEENS4_18smem_ptr_flag_bitsILi8EEENSX_INS5_IJNSA_ILi8EEESH_EEENS5_IJSH_SB_EEEEEEEvNS4_8identityENS4_13SM90_TMA_LOADES1F_vS1G_EENS_8epilogue10collective18CollectiveEpilogueINS1J_23Sm100TmaWarpSpecializedILi4ELi2ELi64ELb0ELb0EEEJSI_NS5_IJNSX_ISF_SB_EENSX_INSA_ILi64EEESB_EEEEESJ_SK_SJ_SK_NS1J_6fusion15FusionCallbacksIS1N_NS1S_17LinearCombinationISJ_fSJ_fLNS_15FloatRoundStyleE2EEESI_S1R_JEEENS4_5SM1004TMEM4LOAD26SM100_TMEM_LOAD_32dp32b64xES1H_NS16_INS17_ILi2ELi4ELi3EEES1A_NSX_INS5_IJS1B_S1P_EEENS5_IJS1P_SB_EEEEEEENS4_39AutoVectorizingCopyWithAssumedAlignmentILi128EEENS4_14SM90_TMA_STOREES26_S28_S28_EEEvvEEEEvNT_6ParamsE,"",@"SHT_CUDA_INFO"
	.sectionflags	@""
	.align	4


	//----- nvinfo : EIATTR_CUDA_API_VERSION
	.align		4
        /*0000*/ 	.byte	0x04, 0x37
        /*0002*/ 	.short	(.L_32 - .L_31)
.L_31:
        /*0004*/ 	.word	0x00000082


	//----- nvinfo : EIATTR_KPARAM_INFO
	.align		4
.L_32:
        /*0008*/ 	.byte	0x04, 0x17
        /*000a*/ 	.short	(.L_34 - .L_33)
.L_33:
        /*000c*/ 	.word	0x00000000
        /*0010*/ 	.short	0x0000
        /*0012*/ 	.short	0x0000
        /*0014*/ 	.byte	0x00, 0xf0, 0x01, 0x20


	//----- nvinfo : EIATTR_AT_ENTRY_FRAGMENTS
	.align		4
.L_34:
        /*0018*/ 	.byte	0x04, 0x4f
        /*001a*/ 	.short	(.L_36 - .L_35)


	//   ....[0]....
.L_35:
        /*001c*/ 	.word	0x00000006


	//----- nvinfo : EIATTR_RESERVED_SMEM_USED
	.align		4
.L_36:
        /*0020*/ 	.byte	0x01, 0x41
	.zero		2


	//----- nvinfo : EIATTR_SPARSE_MMA_MASK
	.align		4
        /*0024*/ 	.byte	0x03, 0x50
        /*0026*/ 	.short	0x0000


	//----- nvinfo : EIATTR_TCGEN05_1CTA_USED
	.align		4
        /*0028*/ 	.byte	0x01, 0x51
	.zero		2


	//----- nvinfo : EIATTR_MAXREG_COUNT
	.align		4
        /*002c*/ 	.byte	0x03, 0x1b
        /*002e*/ 	.short	0x00ff


	//----- nvinfo : EIATTR_NUM_BARRIERS
	.align		4
        /*0030*/ 	.byte	0x02, 0x4c
        /*0032*/ 	.byte	0x07
	.zero		1


	//----- nvinfo : EIATTR_EXTERNS
	.align		4
        /*0034*/ 	.byte	0x04, 0x0f
        /*0036*/ 	.short	(.L_38 - .L_37)


	//   ....[0]....
	.align		4
.L_37:
        /*0038*/ 	.word	index@(__assertfail)


	//----- nvinfo : EIATTR_MERCURY_ISA_VERSION
	.align		4
.L_38:
        /*003c*/ 	.byte	0x03, 0x5f
        /*003e*/ 	.short	0x0101


	//----- nvinfo : EIATTR_INT_WARP_WIDE_INSTR_OFFSETS
	.align		4
        /*0040*/ 	.byte	0x04, 0x31
        /*0042*/ 	.short	(.L_40 - .L_39)


	//   ....[0]....
.L_39:
        /*0044*/ 	.word	0x00003930


	//   ....[1]....
        /*0048*/ 	.word	0x00003950


	//   ....[2]....
        /*004c*/ 	.word	0x00003980


	//   ....[3]....
        /*0050*/ 	.word	0x00004500


	//   ....[4]....
        /*0054*/ 	.word	0x00004570


	//   ....[5]....
        /*0058*/ 	.word	0x00004640


	//   ....[6]....
        /*005c*/ 	.word	0x000046c0


	//   ....[7]....
        /*0060*/ 	.word	0x000047b0


	//   ....[8]....
        /*0064*/ 	.word	0x00004830


	//   ....[9]....
        /*0068*/ 	.word	0x00004910


	//   ....[10]....
        /*006c*/ 	.word	0x000049c0


	//----- nvinfo : EIATTR_COOP_GROUP_MASK_REGIDS
	.align		4
.L_40:
        /*0070*/ 	.byte	0x04, 0x29
        /*0072*/ 	.short	(.L_42 - .L_41)


	//   ....[0]....
.L_41:
        /*0074*/ 	.word	0xffffffff


	//   ....[1]....
        /*0078*/ 	.word	0xffffffff


	//   ....[2]....
        /*007c*/ 	.word	0xffffffff


	//   ....[3]....
        /*0080*/ 	.word	0xffffffff


	//   ....[4]....
        /*0084*/ 	.word	0xffffffff


	//   ....[5]....
        /*0088*/ 	.word	0xffffffff


	//   ....[6]....
        /*008c*/ 	.word	0xffffffff


	//   ....[7]....
        /*0090*/ 	.word	0xffffffff


	//   ....[8]....
        /*0094*/ 	.word	0xffffffff


	//   ....[9]....
        /*0098*/ 	.word	0xffffffff


	//   ....[10]....
        /*009c*/ 	.word	0xffffffff


	//   ....[11]....
        /*00a0*/ 	.word	0xffffffff


	//   ....[12]....
        /*00a4*/ 	.word	0xffffffff


	//   ....[13]....
        /*00a8*/ 	.word	0xffffffff


	//----- nvinfo : EIATTR_COOP_GROUP_INSTR_OFFSETS
	.align		4
.L_42:
        /*00ac*/ 	.byte	0x04, 0x28
        /*00ae*/ 	.short	(.L_44 - .L_43)


	//   ....[0]....
.L_43:
        /*00b0*/ 	.word	0x00000080


	//   ....[1]....
        /*00b4*/ 	.word	0x000004f0


	//   ....[2]....
        /*00b8*/ 	.word	0x00000680


	//   ....[3]....
        /*00bc*/ 	.word	0x00000820


	//   ....[4]....
        /*00c0*/ 	.word	0x00000920


	//   ....[5]....
        /*00c4*/ 	.word	0x00000a90


	//   ....[6]....
        /*00c8*/ 	.word	0x00000bf0


	//   ....[7]....
        /*00cc*/ 	.word	0x00000da0


	//   ....[8]....
        /*00d0*/ 	.word	0x00001fa0


	//   ....[9]....
        /*00d4*/ 	.word	0x00002df0


	//   ....[10]....
        /*00d8*/ 	.word	0x00003000


	//   ....[11]....
        /*00dc*/ 	.word	0x00003030


	//   ....[12]....
        /*00e0*/ 	.word	0x00003810


	//   ....[13]....
        /*00e4*/ 	.word	0x00003a40


	//----- nvinfo : EIATTR_VRC_CTA_INIT_COUNT
	.align		4
.L_44:
        /*00e8*/ 	.byte	0x02, 0x4a
        /*00ea*/ 	.byte	0x80
	.zero		1


	//----- nvinfo : EIATTR_SYSCALL_OFFSETS
	.align		4
        /*00ec*/ 	.byte	0x04, 0x46
        /*00ee*/ 	.short	(.L_46 - .L_45)


	//   ....[0]....
.L_45:
        /*00f0*/ 	.word	0x00005640


	//   ....[1]....
        /*00f4*/ 	.word	0x00005780


	//   ....[2]....
        /*00f8*/ 	.word	0x00006010


	//   ....[3]....
        /*00fc*/ 	.word	0x00007630


	//   ....[4]....
        /*0100*/ 	.word	0x00008be0


	//   ....[5]....
        /*0104*/ 	.word	0x0000a1b0


	//----- nvinfo : EIATTR_MBARRIER_INSTR_OFFSETS
	.align		4
.L_46:
        /*0108*/ 	.byte	0x04, 0x39
        /*010a*/ 	.short	(.L_48 - .L_47)


	//   ....[0]....
.L_47:
        /*010c*/ 	.word	0x00000610
        /*0110*/ 	.word	0x000000ff
        /*0114*/ 	.word	0x00000000
        /*0118*/ 	.short	0x0100
        /*011a*/ 	.byte	0x04
	.zero		1


	//   ....[1]....
        /*011c*/ 	.word	0x00000620
        /*0120*/ 	.word	0x000000ff
        /*0124*/ 	.word	0x00000018
        /*0128*/ 	.short	0x0100
        /*012a*/ 	.byte	0x04
	.zero		1


	//   ....[2]....
        /*012c*/ 	.word	0x00000630
        /*0130*/ 	.word	0x000000ff
        /*0134*/ 	.word	0x00000008
        /*0138*/ 	.short	0x0100
        /*013a*/ 	.byte	0x04
	.zero		1


	//   ....[3]....
        /*013c*/ 	.word	0x00000640
        /*0140*/ 	.word	0x000000ff
        /*0144*/ 	.word	0x00000020
        /*0148*/ 	.short	0x0100
        /*014a*/ 	.byte	0x04
	.zero		1


	//   ....[4]....
        /*014c*/ 	.word	0x00000650
        /*0150*/ 	.word	0x000000ff
        /*0154*/ 	.word	0x00000010
        /*0158*/ 	.short	0x0100
        /*015a*/ 	.byte	0x04
	.zero		1


	//   ....[5]....
        /*015c*/ 	.word	0x00000660
        /*0160*/ 	.word	0x000000ff
        /*0164*/ 	.word	0x00000028
        /*0168*/ 	.short	0x0100
        /*016a*/ 	.byte	0x04
	.zero		1


	//   ....[6]....
        /*016c*/ 	.word	0x00000790
        /*0170*/ 	.word	0x000000ff
        /*0174*/ 	.word	0x00000030
        /*0178*/ 	.short	0x0100
        /*017a*/ 	.byte	0x04
	.zero		1


	//   ....[7]....
        /*017c*/ 	.word	0x000007a0
        /*0180*/ 	.word	0x000000ff
        /*0184*/ 	.word	0x00000050
        /*0188*/ 	.short	0x0100
        /*018a*/ 	.byte	0x04
	.zero		1


	//   ....[8]....
        /*018c*/ 	.word	0x000007b0
        /*0190*/ 	.word	0x000000ff
        /*0194*/ 	.word	0x00000038
        /*0198*/ 	.short	0x0100
        /*019a*/ 	.byte	0x04
	.zero		1


	//   ....[9]....
        /*019c*/ 	.word	0x000007c0
        /*01a0*/ 	.word	0x000000ff
        /*01a4*/ 	.word	0x00000058
        /*01a8*/ 	.short	0x0100
        /*01aa*/ 	.byte	0x04
	.zero		1


	//   ....[10]....
        /*01ac*/ 	.word	0x000007d0
        /*01b0*/ 	.word	0x000000ff
        /*01b4*/ 	.word	0x00000040
        /*01b8*/ 	.short	0x0100
        /*01ba*/ 	.byte	0x04
	.zero		1


	//   ....[11]....
        /*01bc*/ 	.word	0x000007e0
        /*01c0*/ 	.word	0x000000ff
        /*01c4*/ 	.word	0x00000060
        /*01c8*/ 	.short	0x0100
        /*01ca*/ 	.byte	0x04
	.zero		1


	//   ....[12]....
        /*01cc*/ 	.word	0x000007f0
        /*01d0*/ 	.word	0x000000ff
        /*01d4*/ 	.word	0x00000048
        /*01d8*/ 	.short	0x0100
        /*01da*/ 	.byte	0x04
	.zero		1


	//   ....[13]....
        /*01dc*/ 	.word	0x00000800
        /*01e0*/ 	.word	0x000000ff
        /*01e4*/ 	.word	0x00000068
        /*01e8*/ 	.short	0x0100
        /*01ea*/ 	.byte	0x04
	.zero		1


	//   ....[14]....
        /*01ec*/ 	.word	0x000008f0
        /*01f0*/ 	.word	0x000000ff
        /*01f4*/ 	.word	0x00000070
        /*01f8*/ 	.short	0x0100
        /*01fa*/ 	.byte	0x06
	.zero		1


	//   ....[15]....
        /*01fc*/ 	.word	0x00000900
        /*0200*/ 	.word	0x000000ff
        /*0204*/ 	.word	0x00000078
        /*0208*/ 	.short	0x0100
        /*020a*/ 	.byte	0x06
	.zero		1


	//   ....[16]....
        /*020c*/ 	.word	0x00000a40
        /*0210*/ 	.word	0x000000ff
        /*0214*/ 	.word	0x00000080
        /*0218*/ 	.short	0x0100
        /*021a*/ 	.byte	0x06
	.zero		1


	//   ....[17]....
        /*021c*/ 	.word	0x00000a50
        /*0220*/ 	.word	0x000000ff
        /*0224*/ 	.word	0x00000090
        /*0228*/ 	.short	0x0100
        /*022a*/ 	.byte	0x06
	.zero		1


	//   ....[18]....
        /*022c*/ 	.word	0x00000a60
        /*0230*/ 	.word	0x000000ff
        /*0234*/ 	.word	0x00000088
        /*0238*/ 	.short	0x0100
        /*023a*/ 	.byte	0x06
	.zero		1


	//   ....[19]....
        /*023c*/ 	.word	0x00000a70
        /*0240*/ 	.word	0x000000ff
        /*0244*/ 	.word	0x00000098
        /*0248*/ 	.short	0x0100
        /*024a*/ 	.byte	0x06
	.zero		1


	//   ....[20]....
        /*024c*/ 	.word	0x00000ba0
        /*0250*/ 	.word	0x000000ff
        /*0254*/ 	.word	0x000000a0
        /*0258*/ 	.short	0x0100
        /*025a*/ 	.byte	0x04
	.zero		1


	//   ....[21]....
        /*025c*/ 	.word	0x00000bb0
        /*0260*/ 	.word	0x000000ff
        /*0264*/ 	.word	0x000000b0
        /*0268*/ 	.short	0x0100
        /*026a*/ 	.byte	0x04
	.zero		1


	//   ....[22]....
        /*026c*/ 	.word	0x00000bc0
        /*0270*/ 	.word	0x000000ff
        /*0274*/ 	.word	0x000000a8
        /*0278*/ 	.short	0x0100
        /*027a*/ 	.byte	0x04
	.zero		1


	//   ....[23]....
        /*027c*/ 	.word	0x00000bd0
        /*0280*/ 	.word	0x000000ff
        /*0284*/ 	.word	0x000000b8
        /*0288*/ 	.short	0x0100
        /*028a*/ 	.byte	0x04
	.zero		1


	//   ....[24]....
        /*028c*/ 	.word	0x00000cc0
        /*0290*/ 	.word	0x000000ff
        /*0294*/ 	.word	0x000000c0
        /*0298*/ 	.short	0x0100
        /*029a*/ 	.byte	0x04
	.zero		1


	//   ....[25]....
        /*029c*/ 	.word	0x00000cd0
        /*02a0*/ 	.word	0x000000ff
        /*02a4*/ 	.word	0x000000d0
        /*02a8*/ 	.short	0x0100
        /*02aa*/ 	.byte	0x04
	.zero		1


	//   ....[26]....
        /*02ac*/ 	.word	0x00000ce0
        /*02b0*/ 	.word	0x000000ff
        /*02b4*/ 	.word	0x000000c8
        /*02b8*/ 	.short	0x0100
        /*02ba*/ 	.byte	0x04
	.zero		1


	//   ....[27]....
        /*02bc*/ 	.word	0x00000cf0
        /*02c0*/ 	.word	0x000000ff
        /*02c4*/ 	.word	0x000000d8
        /*02c8*/ 	.short	0x0100
        /*02ca*/ 	.byte	0x04
	.zero		1


	//   ....[28]....
        /*02cc*/ 	.word	0x00001850
        /*02d0*/ 	.word	0x00000000
        /*02d4*/ 	.word	0x000000d0
        /*02d8*/ 	.short	0x010a
        /*02da*/ 	.byte	0xff
	.zero		1


	//   ....[29]....
        /*02dc*/ 	.word	0x00001870
        /*02e0*/ 	.word	0x00000000
        /*02e4*/ 	.word	0x000000c0
        /*02e8*/ 	.short	0x0101
        /*02ea*/ 	.byte	0xff
	.zero		1


	//   ....[30]....
        /*02ec*/ 	.word	0x00001930
        /*02f0*/ 	.word	0x000000ff
        /*02f4*/ 	.word	0x00000018
        /*02f8*/ 	.short	0x010a
        /*02fa*/ 	.byte	0x04
	.zero		1


	//   ....[31]....
        /*02fc*/ 	.word	0x000019b0
        /*0300*/ 	.word	0x000000ff
        /*0304*/ 	.word	0x00000018
        /*0308*/ 	.short	0x010a
        /*030a*/ 	.byte	0x21
	.zero		1


	//   ....[32]....
        /*030c*/ 	.word	0x00001b40
        /*0310*/ 	.word	0x000000ff
        /*0314*/ 	.word	0x00000018
        /*0318*/ 	.short	0x010a
        /*031a*/ 	.byte	0x08
	.zero		1


	//   ....[33]....
        /*031c*/ 	.word	0x00001c60
        /*0320*/ 	.word	0x000000ff
        /*0324*/ 	.word	0x00000078
        /*0328*/ 	.short	0x0101
        /*032a*/ 	.byte	0x07
	.zero		1


	//   ....[34]....
        /*032c*/ 	.word	0x00001c80
        /*0330*/ 	.word	0x000000ff
        /*0334*/ 	.word	0x00000018
        /*0338*/ 	.short	0x010a
        /*033a*/ 	.byte	0x04
	.zero		1


	//   ....[35]....
        /*033c*/ 	.word	0x00001d00
        /*0340*/ 	.word	0x000000ff
        /*0344*/ 	.word	0x00000018
        /*0348*/ 	.short	0x010a
        /*034a*/ 	.byte	0x11
	.zero		1


	//   ....[36]....
        /*034c*/ 	.word	0x00001e90
        /*0350*/ 	.word	0x000000ff
        /*0354*/ 	.word	0x00000018
        /*0358*/ 	.short	0x010a
        /*035a*/ 	.byte	0x06
	.zero		1


	//   ....[37]....
        /*035c*/ 	.word	0x00001fd0
        /*0360*/ 	.word	0x00000003
        /*0364*/ 	.word	0x00000080
        /*0368*/ 	.short	0x010a
        /*036a*/ 	.byte	0xff
	.zero		1


	//   ....[38]....
        /*036c*/ 	.word	0x00002120
        /*0370*/ 	.word	0x00000000
        /*0374*/ 	.word	0x00000000
        /*0378*/ 	.short	0x0101
        /*037a*/ 	.byte	0xff
	.zero		1


	//   ....[39]....
        /*037c*/ 	.word	0x000026d0
        /*0380*/ 	.word	0x000000ff
        /*0384*/ 	.word	0x00000000
        /*0388*/ 	.short	0x010a
        /*038a*/ 	.byte	0x04
	.zero		1


	//   ....[40]....
        /*038c*/ 	.word	0x00002760
        /*0390*/ 	.word	0x000000ff
        /*0394*/ 	.word	0x00000000
        /*0398*/ 	.short	0x010a
        /*039a*/ 	.byte	0x05
	.zero		1


	//   ....[41]....
        /*039c*/ 	.word	0x00002800
        /*03a0*/ 	.word	0x00000000
        /*03a4*/ 	.word	0x00000000
        /*03a8*/ 	.short	0x010a
        /*03aa*/ 	.byte	0xff
	.zero		1


	//   ....[42]....
        /*03ac*/ 	.word	0x00002940
        /*03b0*/ 	.word	0x00000002
        /*03b4*/ 	.word	0x000000c0
        /*03b8*/ 	.short	0x010a
        /*03ba*/ 	.byte	0xff
	.zero		1


	//   ....[43]....
        /*03bc*/ 	.word	0x000029a0
        /*03c0*/ 	.word	0x00000004
        /*03c4*/ 	.word	0x00000000
        /*03c8*/ 	.short	0x0101
        /*03ca*/ 	.byte	0xff
	.zero		1


	//   ....[44]....
        /*03cc*/ 	.word	0x000029c0
        /*03d0*/ 	.word	0x000000ff
        /*03d4*/ 	.word	0x00000090
        /*03d8*/ 	.short	0x010a
        /*03da*/ 	.byte	0x04
	.zero		1


	//   ....[45]....
        /*03dc*/ 	.word	0x00002ae0
        /*03e0*/ 	.word	0x00000002
        /*03e4*/ 	.word	0x00000080
        /*03e8*/ 	.short	0x010a
        /*03ea*/ 	.byte	0xff
	.zero		1


	//   ....[46]....
        /*03ec*/ 	.word	0x00002bf0
        /*03f0*/ 	.word	0x00000002
        /*03f4*/ 	.word	0x00000000
        /*03f8*/ 	.short	0x0101
        /*03fa*/ 	.byte	0xff
	.zero		1


	//   ....[47]....
        /*03fc*/ 	.word	0x00002c80
        /*0400*/ 	.word	0x000000ff
        /*0404*/ 	.word	0x00000090
        /*0408*/ 	.short	0x0106
        /*040a*/ 	.byte	0x04
	.zero		1


	//   ....[48]....
        /*040c*/ 	.word	0x00002ca0
        /*0410*/ 	.word	0x000000ff
        /*0414*/ 	.word	0x00000090
        /*0418*/ 	.short	0x010a
        /*041a*/ 	.byte	0x04
	.zero		1


	//   ....[49]....
        /*041c*/ 	.word	0x00002d30
        /*0420*/ 	.word	0x000000ff
        /*0424*/ 	.word	0x00000090
        /*0428*/ 	.short	0x0106
        /*042a*/ 	.byte	0x07
	.zero		1


	//   ....[50]....
        /*042c*/ 	.word	0x00002d70
        /*0430*/ 	.word	0x00000000
        /*0434*/ 	.word	0x00000090
        /*0438*/ 	.short	0x010a
        /*043a*/ 	.byte	0xff
	.zero		1


	//   ....[51]....
        /*043c*/ 	.word	0x00003270
        /*0440*/ 	.word	0x00000000
        /*0444*/ 	.word	0x00000080
        /*0448*/ 	.short	0x010a
        /*044a*/ 	.byte	0xff
	.zero		1


	//   ....[52]....
        /*044c*/ 	.word	0x00003370
        /*0450*/ 	.word	0x00000003
        /*0454*/ 	.word	0x00000000
        /*0458*/ 	.short	0x0101
        /*045a*/ 	.byte	0xff
	.zero		1


	//   ....[53]....
        /*045c*/ 	.word	0x00003380
        /*0460*/ 	.word	0x000000ff
        /*0464*/ 	.word	0x00000000
        /*0468*/ 	.short	0x010a
        /*046a*/ 	.byte	0x04
	.zero		1


	//   ....[54]....
        /*046c*/ 	.word	0x000033a0
        /*0470*/ 	.word	0x000000ff
        /*0474*/ 	.word	0x000000b0
        /*0478*/ 	.short	0x010a
        /*047a*/ 	.byte	0x12
	.zero		1


	//   ....[55]....
        /*047c*/ 	.word	0x00003480
        /*0480*/ 	.word	0x000000ff
        /*0484*/ 	.word	0x00000000
        /*0488*/ 	.short	0x010a
        /*048a*/ 	.byte	0x06
	.zero		1


	//   ....[56]....
        /*048c*/ 	.word	0x00003580
        /*0490*/ 	.word	0x000000ff
        /*0494*/ 	.word	0x00000000
        /*0498*/ 	.short	0x010a
        /*049a*/ 	.byte	0x04
	.zero		1


	//   ....[57]....
        /*049c*/ 	.word	0x00003760
        /*04a0*/ 	.word	0x000000ff
        /*04a4*/ 	.word	0x00000000
        /*04a8*/ 	.short	0x010a
        /*04aa*/ 	.byte	0x04
	.zero		1


	//   ....[58]....
        /*04ac*/ 	.word	0x000037f0
        /*04b0*/ 	.word	0x000000ff
        /*04b4*/ 	.word	0x00000000
        /*04b8*/ 	.short	0x010a
        /*04ba*/ 	.byte	0x04
	.zero		1


	//   ....[59]....
        /*04bc*/ 	.word	0x00003d00
        /*04c0*/ 	.word	0x0000000c
        /*04c4*/ 	.word	0x00000080
        /*04c8*/ 	.short	0x010a
        /*04ca*/ 	.byte	0xff
	.zero		1


	//   ....[60]....
        /*04cc*/ 	.word	0x00003e70
        /*04d0*/ 	.word	0x00000000
        /*04d4*/ 	.word	0x00000000
        /*04d8*/ 	.short	0x0101
        /*04da*/ 	.byte	0xff
	.zero		1


	//   ....[61]....
        /*04dc*/ 	.word	0x00004300
        /*04e0*/ 	.word	0x000000ff
        /*04e4*/ 	.word	0x00000078
        /*04e8*/ 	.short	0x010a
        /*04ea*/ 	.byte	0x15
	.zero		1


	//   ....[62]....
        /*04ec*/ 	.word	0x00004480
        /*04f0*/ 	.word	0x000000ff
        /*04f4*/ 	.word	0x00000050
        /*04f8*/ 	.short	0x010a
        /*04fa*/ 	.byte	0x15
	.zero		1


	//   ....[63]....
        /*04fc*/ 	.word	0x000045f0
        /*0500*/ 	.word	0x000000ff
        /*0504*/ 	.word	0x00000030
        /*0508*/ 	.short	0x010b
        /*050a*/ 	.byte	0x15
	.zero		1


	//   ....[64]....
        /*050c*/ 	.word	0x00004600
        /*0510*/ 	.word	0x000000ff
        /*0514*/ 	.word	0x00000000
        /*0518*/ 	.short	0x0101
        /*051a*/ 	.byte	0x28
	.zero		1


	//   ....[65]....
        /*051c*/ 	.word	0x00004610
        /*0520*/ 	.word	0x000000ff
        /*0524*/ 	.word	0x00000058
        /*0528*/ 	.short	0x010a
        /*052a*/ 	.byte	0x15
	.zero		1


	//   ....[66]....
        /*052c*/ 	.word	0x00004760
        /*0530*/ 	.word	0x000000ff
        /*0534*/ 	.word	0x00000038
        /*0538*/ 	.short	0x010b
        /*053a*/ 	.byte	0x15
	.zero		1


	//   ....[67]....
        /*053c*/ 	.word	0x00004770
        /*0540*/ 	.word	0x000000ff
        /*0544*/ 	.word	0x00000000
        /*0548*/ 	.short	0x0101
        /*054a*/ 	.byte	0x27
	.zero		1


	//   ....[68]....
        /*054c*/ 	.word	0x00004780
        /*0550*/ 	.word	0x000000ff
        /*0554*/ 	.word	0x00000060
        /*0558*/ 	.short	0x010a
        /*055a*/ 	.byte	0x15
	.zero		1


	//   ....[69]....
        /*055c*/ 	.word	0x000048c0
        /*0560*/ 	.word	0x000000ff
        /*0564*/ 	.word	0x00000040
        /*0568*/ 	.short	0x010b
        /*056a*/ 	.byte	0x15
	.zero		1


	//   ....[70]....
        /*056c*/ 	.word	0x000048d0
        /*0570*/ 	.word	0x000000ff
        /*0574*/ 	.word	0x00000000
        /*0578*/ 	.short	0x0101
        /*057a*/ 	.byte	0x26
	.zero		1


	//   ....[71]....
        /*057c*/ 	.word	0x000048e0
        /*0580*/ 	.word	0x000000ff
        /*0584*/ 	.word	0x00000068
        /*0588*/ 	.short	0x010a
        /*058a*/ 	.byte	0x15
	.zero		1


	//   ....[72]....
        /*058c*/ 	.word	0x00004ad0
        /*0590*/ 	.word	0x000000ff
        /*0594*/ 	.word	0x00000048
        /*0598*/ 	.short	0x010b
        /*059a*/ 	.byte	0x15
	.zero		1


	//   ....[73]....
        /*059c*/ 	.word	0x00004ae0
        /*05a0*/ 	.word	0x000000ff
        /*05a4*/ 	.word	0x00000000
        /*05a8*/ 	.short	0x0101
        /*05aa*/ 	.byte	0x25
	.zero		1


	//   ....[74]....
        /*05ac*/ 	.word	0x00004b10
        /*05b0*/ 	.word	0x000000ff
        /*05b4*/ 	.word	0x00000050
        /*05b8*/ 	.short	0x010a
        /*05ba*/ 	.byte	0x15
	.zero		1


	//   ....[75]....
        /*05bc*/ 	.word	0x00004b30
        /*05c0*/ 	.word	0x000000ff
        /*05c4*/ 	.word	0x00000058
        /*05c8*/ 	.short	0x010a
        /*05ca*/ 	.byte	0x15
	.zero		1


	//   ....[76]....
        /*05cc*/ 	.word	0x00004b50
        /*05d0*/ 	.word	0x000000ff
        /*05d4*/ 	.word	0x00000060
        /*05d8*/ 	.short	0x010a
        /*05da*/ 	.byte	0x15
	.zero		1


	//   ....[77]....
        /*05dc*/ 	.word	0x00004b90
        /*05e0*/ 	.word	0x00000000
        /*05e4*/ 	.word	0x00000068
        /*05e8*/ 	.short	0x010a
        /*05ea*/ 	.byte	0xff
	.zero		1


	//   ....[78]....
        /*05ec*/ 	.word	0x00004ed0
        /*05f0*/ 	.word	0x00000003
        /*05f4*/ 	.word	0x00000080
        /*05f8*/ 	.short	0x010a
        /*05fa*/ 	.byte	0xff
	.zero		1


	//   ....[79]....
        /*05fc*/ 	.word	0x00005050
        /*0600*/ 	.word	0x00000000
        /*0604*/ 	.word	0x00000000
        /*0608*/ 	.short	0x0101
        /*060a*/ 	.byte	0xff
	.zero		1


	//   ....[80]....
        /*060c*/ 	.word	0x00005bb0
        /*0610*/ 	.word	0x00000003
        /*0614*/ 	.word	0x00000030
        /*0618*/ 	.short	0x010a
        /*061a*/ 	.byte	0xff
	.zero		1


	//   ....[81]....
        /*061c*/ 	.word	0x00005bf0
        /*0620*/ 	.word	0x000000b1
        /*0624*/ 	.word	0x000000a0
        /*0628*/ 	.short	0x010a
        /*062a*/ 	.byte	0xff
	.zero		1


	//   ....[82]....
        /*062c*/ 	.word	0x00005d30
        /*0630*/ 	.word	0x00000003
        /*0634*/ 	.word	0x00000030
        /*0638*/ 	.short	0x010a
        /*063a*/ 	.byte	0xff
	.zero		1


	//   ....[83]....
        /*063c*/ 	.word	0x00005e60
        /*0640*/ 	.word	0x00000000
        /*0644*/ 	.word	0x00000000
        /*0648*/ 	.short	0x0101
        /*064a*/ 	.byte	0xff
	.zero		1


	//   ....[84]....
        /*064c*/ 	.word	0x00005ee0
        /*0650*/ 	.word	0x000000b1
        /*0654*/ 	.word	0x000000a0
        /*0658*/ 	.short	0x010a
        /*065a*/ 	.byte	0xff
	.zero		1


	//   ....[85]....
        /*065c*/ 	.word	0x00007290
        /*0660*/ 	.word	0x000000be
        /*0664*/ 	.word	0x00000030
        /*0668*/ 	.short	0x010a
        /*066a*/ 	.byte	0xff
	.zero		1


	//   ....[86]....
        /*066c*/ 	.word	0x00007370
        /*0670*/ 	.word	0x000000be
        /*0674*/ 	.word	0x00000030
        /*0678*/ 	.short	0x010a
        /*067a*/ 	.byte	0xff
	.zero		1


	//   ....[87]....
        /*067c*/ 	.word	0x000074a0
        /*0680*/ 	.word	0x00000000
        /*0684*/ 	.word	0x00000000
        /*0688*/ 	.short	0x0101
        /*068a*/ 	.byte	0xff
	.zero		1


	//   ....[88]....
        /*068c*/ 	.word	0x00008840
        /*0690*/ 	.word	0x00000000
        /*0694*/ 	.word	0x00000030
        /*0698*/ 	.short	0x010a
        /*069a*/ 	.byte	0xff
	.zero		1


	//   ....[89]....
        /*069c*/ 	.word	0x00008920
        /*06a0*/ 	.word	0x00000000
        /*06a4*/ 	.word	0x00000030
        /*06a8*/ 	.short	0x010a
        /*06aa*/ 	.byte	0xff
	.zero		1


	//   ....[90]....
        /*06ac*/ 	.word	0x00008a70
        /*06b0*/ 	.word	0x00000002
        /*06b4*/ 	.word	0x00000000
        /*06b8*/ 	.short	0x0101
        /*06ba*/ 	.byte	0xff
	.zero		1


	//   ....[91]....
        /*06bc*/ 	.word	0x00009e20
        /*06c0*/ 	.word	0x00000000
        /*06c4*/ 	.word	0x00000030
        /*06c8*/ 	.short	0x010a
        /*06ca*/ 	.byte	0xff
	.zero		1


	//   ....[92]....
        /*06cc*/ 	.word	0x00009f00
        /*06d0*/ 	.word	0x00000000
        /*06d4*/ 	.word	0x00000030
        /*06d8*/ 	.short	0x010a
        /*06da*/ 	.byte	0xff
	.zero		1


	//   ....[93]....
        /*06dc*/ 	.word	0x0000a050
        /*06e0*/ 	.word	0x00000002
        /*06e4*/ 	.word	0x00000000
        /*06e8*/ 	.short	0x0101
        /*06ea*/ 	.byte	0xff
	.zero		1


	//   ....[94]....
        /*06ec*/ 	.word	0x0000a650
        /*06f0*/ 	.word	0x000000ff
        /*06f4*/ 	.word	0x00000000
        /*06f8*/ 	.short	0x0101
        /*06fa*/ 	.byte	0x04
	.zero		1


	//   ....[95]....
        /*06fc*/ 	.word	0x0000b4e0
        /*0700*/ 	.word	0x00000000
        /*0704*/ 	.word	0x000000d0
        /*0708*/ 	.short	0x010a
        /*070a*/ 	.byte	0xff
	.zero		1


	//   ....[96]....
        /*070c*/ 	.word	0x0000b540
        /*0710*/ 	.word	0x00000000
        /*0714*/ 	.word	0x00000018
        /*0718*/ 	.short	0x010a
        /*071a*/ 	.byte	0xff
	.zero		1


	//   ....[97]....
        /*071c*/ 	.word	0x0000b5a0
        /*0720*/ 	.word	0x00000000
        /*0724*/ 	.word	0x00000018
        /*0728*/ 	.short	0x010a
        /*072a*/ 	.byte	0xff
	.zero		1


	//   ....[98]....
        /*072c*/ 	.word	0x0000b5f0
        /*0730*/ 	.word	0x00000003
        /*0734*/ 	.word	0x00000080
        /*0738*/ 	.short	0x010a
        /*073a*/ 	.byte	0xff
	.zero		1


	//   ....[99]....
        /*073c*/ 	.word	0x0000b650
        /*0740*/ 	.word	0x00000000
        /*0744*/ 	.word	0x00000000
        /*0748*/ 	.short	0x010a
        /*074a*/ 	.byte	0xff
	.zero		1


	//   ....[100]....
        /*074c*/ 	.word	0x0000b6b0
        /*0750*/ 	.word	0x00000000
        /*0754*/ 	.word	0x00000000
        /*0758*/ 	.short	0x010a
        /*075a*/ 	.byte	0xff
	.zero		1


	//   ....[101]....
        /*075c*/ 	.word	0x0000b700
        /*0760*/ 	.word	0x00000002
        /*0764*/ 	.word	0x000000c0
        /*0768*/ 	.short	0x010a
        /*076a*/ 	.byte	0xff
	.zero		1


	//   ....[102]....
        /*076c*/ 	.word	0x0000b760
        /*0770*/ 	.word	0x00000002
        /*0774*/ 	.word	0x00000090
        /*0778*/ 	.short	0x010a
        /*077a*/ 	.byte	0xff
	.zero		1


	//   ....[103]....
        /*077c*/ 	.word	0x0000b7b0
        /*0780*/ 	.word	0x00000002
        /*0784*/ 	.word	0x00000080
        /*0788*/ 	.short	0x010a
        /*078a*/ 	.byte	0xff
	.zero		1


	//   ....[104]....
        /*078c*/ 	.word	0x0000b810
        /*0790*/ 	.word	0x00000000
        /*0794*/ 	.word	0x00000090
        /*0798*/ 	.short	0x010a
        /*079a*/ 	.byte	0xff
	.zero		1


	//   ....[105]....
        /*079c*/ 	.word	0x0000b860
        /*07a0*/ 	.word	0x00000000
        /*07a4*/ 	.word	0x00000080
        /*07a8*/ 	.short	0x010a
        /*07aa*/ 	.byte	0xff
	.zero		1


	//   ....[106]....
        /*07ac*/ 	.word	0x0000b8c0
        /*07b0*/ 	.word	0x00000003
        /*07b4*/ 	.word	0x000000b0
        /*07b8*/ 	.short	0x010a
        /*07ba*/ 	.byte	0xff
	.zero		1


	//   ....[107]....
        /*07bc*/ 	.word	0x0000b920
        /*07c0*/ 	.word	0x00000000
        /*07c4*/ 	.word	0x00000000
        /*07c8*/ 	.short	0x010a
        /*07ca*/ 	.byte	0xff
	.zero		1


	//   ....[108]....
        /*07cc*/ 	.word	0x0000b980
        /*07d0*/ 	.word	0x00000000
        /*07d4*/ 	.word	0x00000000
        /*07d8*/ 	.short	0x010a
        /*07da*/ 	.byte	0xff
	.zero		1


	//   ....[109]....
        /*07dc*/ 	.word	0x0000b9e0
        /*07e0*/ 	.word	0x00000000
        /*07e4*/ 	.word	0x00000000
        /*07e8*/ 	.short	0x010a
        /*07ea*/ 	.byte	0xff
	.zero		1


	//   ....[110]....
        /*07ec*/ 	.word	0x0000ba30
        /*07f0*/ 	.word	0x0000000c
        /*07f4*/ 	.word	0x00000080
        /*07f8*/ 	.short	0x010a
        /*07fa*/ 	.byte	0xff
	.zero		1


	//   ....[111]....
        /*07fc*/ 	.word	0x0000ba90
        /*0800*/ 	.word	0x00000000
        /*0804*/ 	.word	0x00000078
        /*0808*/ 	.short	0x010a
        /*080a*/ 	.byte	0xff
	.zero		1


	//   ....[112]....
        /*080c*/ 	.word	0x0000baf0
        /*0810*/ 	.word	0x00000000
        /*0814*/ 	.word	0x00000050
        /*0818*/ 	.short	0x010a
        /*081a*/ 	.byte	0xff
	.zero		1


	//   ....[113]....
        /*081c*/ 	.word	0x0000bb50
        /*0820*/ 	.word	0x00000000
        /*0824*/ 	.word	0x00000058
        /*0828*/ 	.short	0x010a
        /*082a*/ 	.byte	0xff
	.zero		1


	//   ....[114]....
        /*082c*/ 	.word	0x0000bbb0
        /*0830*/ 	.word	0x00000000
        /*0834*/ 	.word	0x00000060
        /*0838*/ 	.short	0x010a
        /*083a*/ 	.byte	0xff
	.zero		1


	//   ....[115]....
        /*083c*/ 	.word	0x0000bc10
        /*0840*/ 	.word	0x00000000
        /*0844*/ 	.word	0x00000068
        /*0848*/ 	.short	0x010a
        /*084a*/ 	.byte	0xff
	.zero		1


	//   ....[116]....
        /*084c*/ 	.word	0x0000bc70
        /*0850*/ 	.word	0x00000000
        /*0854*/ 	.word	0x00000050
        /*0858*/ 	.short	0x010a
        /*085a*/ 	.byte	0xff
	.zero		1


	//   ....[117]....
        /*085c*/ 	.word	0x0000bcd0
        /*0860*/ 	.word	0x00000000
        /*0864*/ 	.word	0x00000058
        /*0868*/ 	.short	0x010a
        /*086a*/ 	.byte	0xff
	.zero		1


	//   ....[118]....
        /*086c*/ 	.word	0x0000bd30
        /*0870*/ 	.word	0x00000000
        /*0874*/ 	.word	0x00000060
        /*0878*/ 	.short	0x010a
        /*087a*/ 	.byte	0xff
	.zero		1


	//   ....[119]....
        /*087c*/ 	.word	0x0000bd80
        /*0880*/ 	.word	0x00000003
        /*0884*/ 	.word	0x00000080
        /*0888*/ 	.short	0x010a
        /*088a*/ 	.byte	0xff
	.zero		1


	//   ....[120]....
        /*088c*/ 	.word	0x0000bdd0
        /*0890*/ 	.word	0x00000003
        /*0894*/ 	.word	0x00000030
        /*0898*/ 	.short	0x010a
        /*089a*/ 	.byte	0xff
	.zero		1


	//   ....[121]....
        /*089c*/ 	.word	0x0000be20
        /*08a0*/ 	.word	0x000000b1
        /*08a4*/ 	.word	0x000000a0
        /*08a8*/ 	.short	0x010a
        /*08aa*/ 	.byte	0xff
	.zero		1


	//   ....[122]....
        /*08ac*/ 	.word	0x0000be70
        /*08b0*/ 	.word	0x000000be
        /*08b4*/ 	.word	0x00000030
        /*08b8*/ 	.short	0x010a
        /*08ba*/ 	.byte	0xff
	.zero		1


	//   ....[123]....
        /*08bc*/ 	.word	0x0000bec0
        /*08c0*/ 	.word	0x00000000
        /*08c4*/ 	.word	0x00000030
        /*08c8*/ 	.short	0x010a
        /*08ca*/ 	.byte	0xff
	.zero		1


	//   ....[124]....
        /*08cc*/ 	.word	0x0000bf10
        /*08d0*/ 	.word	0x00000000
        /*08d4*/ 	.word	0x00000030
        /*08d8*/ 	.short	0x010a
        /*08da*/ 	.byte	0xff
	.zero		1


	//----- nvinfo : EIATTR_NUM_MBARRIERS
	.align		4
.L_48:
        /*08dc*/ 	.byte	0x03, 0x38
        /*08de*/ 	.short	0x001c


	//----- nvinfo : EIATTR_EXIT_INSTR_OFFSETS
	.align		4
        /*08e0*/ 	.byte	0x04, 0x1c
        /*08e2*/ 	.short	(.L_50 - .L_49)


	//   ....[0]....
.L_49:
        /*08e4*/ 	.word	0x00002830


	//   ....[1]....
        /*08e8*/ 	.word	0x00002d40


	//   ....[2]....
        /*08ec*/ 	.word	0x00002da0


	//   ....[3]....
        /*08f0*/ 	.word	0x00003a50


	//   ....[4]....
        /*08f4*/ 	.word	0x00004bc0


	//   ....[5]....
        /*08f8*/ 	.word	0x00004c00


	//   ....[6]....
        /*08fc*/ 	.word	0x0000b4d0


	//----- nvinfo : EIATTR_MAX_THREADS
	.align		4
.L_50:
        /*0900*/ 	.byte	0x04, 0x05
        /*0902*/ 	.short	(.L_52 - .L_51)
.L_51:
        /*0904*/ 	.word	0x00000100
        /*0908*/ 	.word	0x00000001
        /*090c*/ 	.word	0x00000001


	//----- nvinfo : EIATTR_CRS_STACK_SIZE
	.align		4
.L_52:
        /*0910*/ 	.byte	0x04, 0x1e
        /*0912*/ 	.short	(.L_54 - .L_53)
.L_53:
        /*0914*/ 	.word	0x00000000


	//----- nvinfo : EIATTR_CBANK_PARAM_SIZE
	.align		4
.L_54:
        /*0918*/ 	.byte	0x03, 0x19
        /*091a*/ 	.short	0x0800


	//----- nvinfo : EIATTR_PARAM_CBANK
	.align		4
        /*091c*/ 	.byte	0x04, 0x0a
        /*091e*/ 	.short	(.L_56 - .L_55)
	.align		4
.L_55:
        /*0920*/ 	.word	index@(.nv.constant0._ZN7cutlass13device_kernelINS_4gemm6kernel13GemmUniversalIN4cute5tupleIJiiiiEEENS1_10collective13CollectiveMmaINS1_35MainloopSm100TmaUmmaWarpSpecializedILi3ELi2ELi2ENS5_IJNS4_1CILi1EEENSA_ILi2EEESB_EEEEENS5_IJNSA_ILi128EEENSA_ILi256EEENSA_ILi32EEEEEENS_12float_e5m2_tENS5_IJlSB_lEEESJ_SK_NS4_8TiledMMAINS4_8MMA_AtomIJNS4_10MMA_TraitsINS4_19SM100_MMA_F8F6F4_SSEJSJ_SJ_fSF_SG_NS4_17integral_constantINS4_4UMMA5MajorELSR_0EEESS_NSP_INSQ_7ScaleInELST_0EEESU_EEEEEENS4_6LayoutINS5_IJSB_SB_SB_EEENS5_IJNSA_ILi0EEESZ_SZ_EEEEENS5_IJNS4_10UnderscoreES12_S12_EEEEENS4_23SM90_TMA_LOAD_MULTICASTENS4_14ComposedLayoutINS4_7SwizzleILi1ELi4ELi3EEENS4_18smem_ptr_flag_bitsILi8EEENSX_INS5_IJNSA_ILi8EEESH_EEENS5_IJSH_SB_EEEEEEEvNS4_8identityENS4_13SM90_TMA_LOADES1F_vS1G_EENS_8epilogue10collective18CollectiveEpilogueINS1J_23Sm100TmaWarpSpecializedILi4ELi2ELi64ELb0ELb0EEEJSI_NS5_IJNSX_ISF_SB_EENSX_INSA_ILi64EEESB_EEEEESJ_SK_SJ_SK_NS1J_6fusion15FusionCallbacksIS1N_NS1S_17LinearCombinationISJ_fSJ_fLNS_15FloatRoundStyleE2EEESI_S1R_JEEENS4_5SM1004TMEM4LOAD26SM100_TMEM_LOAD_32dp32b64xES1H_NS16_INS17_ILi2ELi4ELi3EEES1A_NSX_INS5_IJS1B_S1P_EEENS5_IJS1P_SB_EEEEEEENS4_39AutoVectorizingCopyWithAssumedAlignmentILi128EEENS4_14SM90_TMA_STOREES26_S28_S28_EEEvvEEEEvNT_6ParamsE)
        /*0924*/ 	.short	0x0380
        /*0926*/ 	.short	0x0800


	//----- nvinfo : EIATTR_SW_WAR
	.align		4
.L_56:
        /*0928*/ 	.byte	0x04, 0x36
        /*092a*/ 	.short	(.L_58 - .L_57)
.L_57:
        /*092c*/ 	.word	0x00000008
.L_58:


//--------------------- .nv.callgraph             --------------------------
	.section	.nv.callgraph,"",@"SHT_CUDA_CALLGRAPH"
	.align	4
	.sectionentsize	8
	.align		4
        /*0000*/ 	.word	0x00000000
	.align		4
        /*0004*/ 	.word	0xffffffff
	.align		4
        /*0008*/ 	.word	index@(_ZN7cutlass13device_kernelINS_4gemm6kernel13GemmUniversalIN4cute5tupleIJiiiiEEENS1_10collective13CollectiveMmaINS1_35MainloopSm100TmaUmmaWarpSpecializedILi3ELi2ELi2ENS5_IJNS4_1CILi1EEENSA_ILi2EEESB_EEEEENS5_IJNSA_ILi128EEENSA_ILi256EEENSA_ILi32EEEEEENS_12float_e5m2_tENS5_IJlSB_lEEESJ_SK_NS4_8TiledMMAINS4_8MMA_AtomIJNS4_10MMA_TraitsINS4_19SM100_MMA_F8F6F4_SSEJSJ_SJ_fSF_SG_NS4_17integral_constantINS4_4UMMA5MajorELSR_0EEESS_NSP_INSQ_7ScaleInELST_0EEESU_EEEEEENS4_6LayoutINS5_IJSB_SB_SB_EEENS5_IJNSA_ILi0EEESZ_SZ_EEEEENS5_IJNS4_10UnderscoreES12_S12_EEEEENS4_23SM90_TMA_LOAD_MULTICASTENS4_14ComposedLayoutINS4_7SwizzleILi1ELi4ELi3EEENS4_18smem_ptr_flag_bitsILi8EEENSX_INS5_IJNSA_ILi8EEESH_EEENS5_IJSH_SB_EEEEEEEvNS4_8identityENS4_13SM90_TMA_LOADES1F_vS1G_EENS_8epilogue10collective18CollectiveEpilogueINS1J_23Sm100TmaWarpSpecializedILi4ELi2ELi64ELb0ELb0EEEJSI_NS5_IJNSX_ISF_SB_EENSX_INSA_ILi64EEESB_EEEEESJ_SK_SJ_SK_NS1J_6fusion15FusionCallbacksIS1N_NS1S_17LinearCombinationISJ_fSJ_fLNS_15FloatRoundStyleE2EEESI_S1R_JEEENS4_5SM1004TMEM4LOAD26SM100_TMEM_LOAD_32dp32b64xES1H_NS16_INS17_ILi2ELi4ELi3EEES1A_NSX_INS5_IJS1B_S1P_EEENS5_IJS1P_SB_EEEEEEENS4_39AutoVectorizingCopyWithAssumedAlignmentILi128EEENS4_14SM90_TMA_STOREES26_S28_S28_EEEvvEEEEvNT_6ParamsE)
	.align		4
        /*000c*/ 	.word	index@(__assertfail)
	.align		4
        /*0010*/ 	.word	0x00000000
	.align		4
        /*0014*/ 	.word	0xfffffffe
	.align		4
        /*0018*/ 	.word	0x00000000
	.align		4
        /*001c*/ 	.word	0xfffffffd
	.align		4
        /*0020*/ 	.word	0x00000000
	.align		4
        /*0024*/ 	.word	0xfffffffc


//--------------------- .nv.constant4             --------------------------
	.section	.nv.constant4,"a",@progbits
	.align	8
	.align		8
.nv.constant4:
        /*0000*/ 	.dword	__assertfail
	.align		8
        /*0008*/ 	.dword	__unnamed_1
	.align		8
        /*0010*/ 	.dword	__unnamed_2
	.align		8
        /*0018*/ 	.dword	__unnamed_3
	.align		8
        /*0020*/ 	.dword	_ZN39_INTERNAL_6838f122_4_k_cu_75aa98bd_81804cuda3std3__45__cpo5beginE
	.align		8
        /*0028*/ 	.dword	_ZN39_INTERNAL_6838f122_4_k_cu_75aa98bd_81804cuda3std3__45__cpo3endE
	.align		8
        /*0030*/ 	.dword	_ZN39_INTERNAL_6838f122_4_k_cu_75aa98bd_81804cuda3std3__45__cpo6cbeginE
	.align		8
        /*0038*/ 	.dword	_ZN39_INTERNAL_6838f122_4_k_cu_75aa98bd_81804cuda3std3__45__cpo4cendE
	.align		8
        /*0040*/ 	.dword	_ZN39_INTERNAL_6838f122_4_k_cu_75aa98bd_81804cuda3std3__441_GLOBAL__N__6838f122_4_k_cu_75aa98bd_81806ignoreE
	.align		8
        /*0048*/ 	.dword	_ZN39_INTERNAL_6838f122_4_k_cu_75aa98bd_81804cuda3std3__419piecewise_constructE
	.align		8
        /*0050*/ 	.dword	_ZN39_INTERNAL_6838f122_4_k_cu_75aa98bd_81804cuda3std3__48in_placeE
	.align		8
        /*0058*/ 	.dword	_ZN39_INTERNAL_6838f122_4_k_cu_75aa98bd_81804cuda3std6ranges3__45__cpo4swapE
	.align		8
        /*0060*/ 	.dword	_ZN39_INTERNAL_6838f122_4_k_cu_75aa98bd_81804cuda3std6ranges3__45__cpo9iter_moveE
	.align		8
        /*0068*/ 	.dword	_ZN39_INTERNAL_6838f122_4_k_cu_75aa98bd_81804cute7productE
	.align		8
        /*0070*/ 	.dword	_ZN39_INTERNAL_6838f122_4_k_cu_75aa98bd_81804cute1_E
	.align		8
        /*0078*/ 	.dword	$str$25
	.align		8
        /*0080*/ 	.dword	$str$26
	.align		8
        /*0088*/ 	.dword	$str$27
	.align		8
        /*0090*/ 	.dword	$str$28


//--------------------- .text._ZN7cutlass13device_kernelINS_4gemm6kernel13GemmUniversalIN4cute5tupleIJiiiiEEENS1_10collective13CollectiveMmaINS1_35MainloopSm100TmaUmmaWarpSpecializedILi3ELi2ELi2ENS5_IJNS4_1CILi1EEENSA_ILi2EEESB_EEEEENS5_IJNSA_ILi128EEENSA_ILi256EEENSA_ILi32EEEEEENS_12float_e5m2_tENS5_IJlSB_lEEESJ_SK_NS4_8TiledMMAINS4_8MMA_AtomIJNS4_10MMA_TraitsINS4_19SM100_MMA_F8F6F4_SSEJSJ_SJ_fSF_SG_NS4_17integral_constantINS4_4UMMA5MajorELSR_0EEESS_NSP_INSQ_7ScaleInELST_0EEESU_EEEEEENS4_6LayoutINS5_IJSB_SB_SB_EEENS5_IJNSA_ILi0EEESZ_SZ_EEEEENS5_IJNS4_10UnderscoreES12_S12_EEEEENS4_23SM90_TMA_LOAD_MULTICASTENS4_14ComposedLayoutINS4_7SwizzleILi1ELi4ELi3EEENS4_18smem_ptr_flag_bitsILi8EEENSX_INS5_IJNSA_ILi8EEESH_EEENS5_IJSH_SB_EEEEEEEvNS4_8identityENS4_13SM90_TMA_LOADES1F_vS1G_EENS_8epilogue10collective18CollectiveEpilogueINS1J_23Sm100TmaWarpSpecializedILi4ELi2ELi64ELb0ELb0EEEJSI_NS5_IJNSX_ISF_SB_EENSX_INSA_ILi64EEESB_EEEEESJ_SK_SJ_SK_NS1J_6fusion15FusionCallbacksIS1N_NS1S_17LinearCombinationISJ_fSJ_fLNS_15FloatRoundStyleE2EEESI_S1R_JEEENS4_5SM1004TMEM4LOAD26SM100_TMEM_LOAD_32dp32b64xES1H_NS16_INS17_ILi2ELi4ELi3EEES1A_NSX_INS5_IJS1B_S1P_EEENS5_IJS1P_SB_EEEEEEENS4_39AutoVectorizingCopyWithAssumedAlignmentILi128EEENS4_14SM90_TMA_STOREES26_S28_S28_EEEvvEEEEvNT_6ParamsE --------------------------
	.section	.text._ZN7cutlass13device_kernelINS_4gemm6kernel13GemmUniversalIN4cute5tupleIJiiiiEEENS1_10collective13CollectiveMmaINS1_35MainloopSm100TmaUmmaWarpSpecializedILi3ELi2ELi2ENS5_IJNS4_1CILi1EEENSA_ILi2EEESB_EEEEENS5_IJNSA_ILi128EEENSA_ILi256EEENSA_ILi32EEEEEENS_12float_e5m2_tENS5_IJlSB_lEEESJ_SK_NS4_8TiledMMAINS4_8MMA_AtomIJNS4_10MMA_TraitsINS4_19SM100_MMA_F8F6F4_SSEJSJ_SJ_fSF_SG_NS4_17integral_constantINS4_4UMMA5MajorELSR_0EEESS_NSP_INSQ_7ScaleInELST_0EEESU_EEEEEENS4_6LayoutINS5_IJSB_SB_SB_EEENS5_IJNSA_ILi0EEESZ_SZ_EEEEENS5_IJNS4_10UnderscoreES12_S12_EEEEENS4_23SM90_TMA_LOAD_MULTICASTENS4_14ComposedLayoutINS4_7SwizzleILi1ELi4ELi3EEENS4_18smem_ptr_flag_bitsILi8EEENSX_INS5_IJNSA_ILi8EEESH_EEENS5_IJSH_SB_EEEEEEEvNS4_8identityENS4_13SM90_TMA_LOADES1F_vS1G_EENS_8epilogue10collective18CollectiveEpilogueINS1J_23Sm100TmaWarpSpecializedILi4ELi2ELi64ELb0ELb0EEEJSI_NS5_IJNSX_ISF_SB_EENSX_INSA_ILi64EEESB_EEEEESJ_SK_SJ_SK_NS1J_6fusion15FusionCallbacksIS1N_NS1S_17LinearCombinationISJ_fSJ_fLNS_15FloatRoundStyleE2EEESI_S1R_JEEENS4_5SM1004TMEM4LOAD26SM100_TMEM_LOAD_32dp32b64xES1H_NS16_INS17_ILi2ELi4ELi3EEES1A_NSX_INS5_IJS1B_S1P_EEENS5_IJS1P_SB_EEEEEEENS4_39AutoVectorizingCopyWithAssumedAlignmentILi128EEENS4_14SM90_TMA_STOREES26_S28_S28_EEEvvEEEEvNT_6ParamsE,"ax",@progbits
	.align	128
.text._ZN7cutlass13device_kernelINS_4gemm6kernel13GemmUniversalIN4cute5tupleIJiiiiEEENS1_10collective13CollectiveMmaINS1_35MainloopSm100TmaUmmaWarpSpecializedILi3ELi2ELi2ENS5_IJNS4_1CILi1EEENSA_ILi2EEESB_EEEEENS5_IJNSA_ILi128EEENSA_ILi256EEENSA_ILi32EEEEEENS_12float_e5m2_tENS5_IJlSB_lEEESJ_SK_NS4_8TiledMMAINS4_8MMA_AtomIJNS4_10MMA_TraitsINS4_19SM100_MMA_F8F6F4_SSEJSJ_SJ_fSF_SG_NS4_17integral_constantINS4_4UMMA5MajorELSR_0EEESS_NSP_INSQ_7ScaleInELST_0EEESU_EEEEEENS4_6LayoutINS5_IJSB_SB_SB_EEENS5_IJNSA_ILi0EEESZ_SZ_EEEEENS5_IJNS4_10UnderscoreES12_S12_EEEEENS4_23SM90_TMA_LOAD_MULTICASTENS4_14ComposedLayoutINS4_7SwizzleILi1ELi4ELi3EEENS4_18smem_ptr_flag_bitsILi8EEENSX_INS5_IJNSA_ILi8EEESH_EEENS5_IJSH_SB_EEEEEEEvNS4_8identityENS4_13SM90_TMA_LOADES1F_vS1G_EENS_8epilogue10collective18CollectiveEpilogueINS1J_23Sm100TmaWarpSpecializedILi4ELi2ELi64ELb0ELb0EEEJSI_NS5_IJNSX_ISF_SB_EENSX_INSA_ILi64EEESB_EEEEESJ_SK_SJ_SK_NS1J_6fusion15FusionCallbacksIS1N_NS1S_17LinearCombinationISJ_fSJ_fLNS_15FloatRoundStyleE2EEESI_S1R_JEEENS4_5SM1004TMEM4LOAD26SM100_TMEM_LOAD_32dp32b64xES1H_NS16_INS17_ILi2ELi4ELi3EEES1A_NSX_INS5_IJS1B_S1P_EEENS5_IJS1P_SB_EEEEEEENS4_39AutoVectorizingCopyWithAssumedAlignmentILi128EEENS4_14SM90_TMA_STOREES26_S28_S28_EEEvvEEEEvNT_6ParamsE:
        .type           _ZN7cutlass13device_kernelINS_4gemm6kernel13GemmUniversalIN4cute5tupleIJiiiiEEENS1_10collective13CollectiveMmaINS1_35MainloopSm100TmaUmmaWarpSpecializedILi3ELi2ELi2ENS5_IJNS4_1CILi1EEENSA_ILi2EEESB_EEEEENS5_IJNSA_ILi128EEENSA_ILi256EEENSA_ILi32EEEEEENS_12float_e5m2_tENS5_IJlSB_lEEESJ_SK_NS4_8TiledMMAINS4_8MMA_AtomIJNS4_10MMA_TraitsINS4_19SM100_MMA_F8F6F4_SSEJSJ_SJ_fSF_SG_NS4_17integral_constantINS4_4UMMA5MajorELSR_0EEESS_NSP_INSQ_7ScaleInELST_0EEESU_EEEEEENS4_6LayoutINS5_IJSB_SB_SB_EEENS5_IJNSA_ILi0EEESZ_SZ_EEEEENS5_IJNS4_10UnderscoreES12_S12_EEEEENS4_23SM90_TMA_LOAD_MULTICASTENS4_14ComposedLayoutINS4_7SwizzleILi1ELi4ELi3EEENS4_18smem_ptr_flag_bitsILi8EEENSX_INS5_IJNSA_ILi8EEESH_EEENS5_IJSH_SB_EEEEEEEvNS4_8identityENS4_13SM90_TMA_LOADES1F_vS1G_EENS_8epilogue10collective18CollectiveEpilogueINS1J_23Sm100TmaWarpSpecializedILi4ELi2ELi64ELb0ELb0EEEJSI_NS5_IJNSX_ISF_SB_EENSX_INSA_ILi64EEESB_EEEEESJ_SK_SJ_SK_NS1J_6fusion15FusionCallbacksIS1N_NS1S_17LinearCombinationISJ_fSJ_fLNS_15FloatRoundStyleE2EEESI_S1R_JEEENS4_5SM1004TMEM4LOAD26SM100_TMEM_LOAD_32dp32b64xES1H_NS16_INS17_ILi2ELi4ELi3EEES1A_NSX_INS5_IJS1B_S1P_EEENS5_IJS1P_SB_EEEEEEENS4_39AutoVectorizingCopyWithAssumedAlignmentILi128EEENS4_14SM90_TMA_STOREES26_S28_S28_EEEvvEEEEvNT_6ParamsE,@function
        .size           _ZN7cutlass13device_kernelINS_4gemm6kernel13GemmUniversalIN4cute5tupleIJiiiiEEENS1_10collective13CollectiveMmaINS1_35MainloopSm100TmaUmmaWarpSpecializedILi3ELi2ELi2ENS5_IJNS4_1CILi1EEENSA_ILi2EEESB_EEEEENS5_IJNSA_ILi128EEENSA_ILi256EEENSA_ILi32EEEEEENS_12float_e5m2_tENS5_IJlSB_lEEESJ_SK_NS4_8TiledMMAINS4_8MMA_AtomIJNS4_10MMA_TraitsINS4_19SM100_MMA_F8F6F4_SSEJSJ_SJ_fSF_SG_NS4_17integral_constantINS4_4UMMA5MajorELSR_0EEESS_NSP_INSQ_7ScaleInELST_0EEESU_EEEEEENS4_6LayoutINS5_IJSB_SB_SB_EEENS5_IJNSA_ILi0EEESZ_SZ_EEEEENS5_IJNS4_10UnderscoreES12_S12_EEEEENS4_23SM90_TMA_LOAD_MULTICASTENS4_14ComposedLayoutINS4_7SwizzleILi1ELi4ELi3EEENS4_18smem_ptr_flag_bitsILi8EEENSX_INS5_IJNSA_ILi8EEESH_EEENS5_IJSH_SB_EEEEEEEvNS4_8identityENS4_13SM90_TMA_LOADES1F_vS1G_EENS_8epilogue10collective18CollectiveEpilogueINS1J_23Sm100TmaWarpSpecializedILi4ELi2ELi64ELb0ELb0EEEJSI_NS5_IJNSX_ISF_SB_EENSX_INSA_ILi64EEESB_EEEEESJ_SK_SJ_SK_NS1J_6fusion15FusionCallbacksIS1N_NS1S_17LinearCombinationISJ_fSJ_fLNS_15FloatRoundStyleE2EEESI_S1R_JEEENS4_5SM1004TMEM4LOAD26SM100_TMEM_LOAD_32dp32b64xES1H_NS16_INS17_ILi2ELi4ELi3EEES1A_NSX_INS5_IJS1B_S1P_EEENS5_IJS1P_SB_EEEEEEENS4_39AutoVectorizingCopyWithAssumedAlignmentILi128EEENS4_14SM90_TMA_STOREES26_S28_S28_EEEvvEEEEvNT_6ParamsE,(.L_x_171 - _ZN7cutlass13device_kernelINS_4gemm6kernel13GemmUniversalIN4cute5tupleIJiiiiEEENS1_10collective13CollectiveMmaINS1_35MainloopSm100TmaUmmaWarpSpecializedILi3ELi2ELi2ENS5_IJNS4_1CILi1EEENSA_ILi2EEESB_EEEEENS5_IJNSA_ILi128EEENSA_ILi256EEENSA_ILi32EEEEEENS_12float_e5m2_tENS5_IJlSB_lEEESJ_SK_NS4_8TiledMMAINS4_8MMA_AtomIJNS4_10MMA_TraitsINS4_19SM100_MMA_F8F6F4_SSEJSJ_SJ_fSF_SG_NS4_17integral_constantINS4_4UMMA5MajorELSR_0EEESS_NSP_INSQ_7ScaleInELST_0EEESU_EEEEEENS4_6LayoutINS5_IJSB_SB_SB_EEENS5_IJNSA_ILi0EEESZ_SZ_EEEEENS5_IJNS4_10UnderscoreES12_S12_EEEEENS4_23SM90_TMA_LOAD_MULTICASTENS4_14ComposedLayoutINS4_7SwizzleILi1ELi4ELi3EEENS4_18smem_ptr_flag_bitsILi8EEENSX_INS5_IJNSA_ILi8EEESH_EEENS5_IJSH_SB_EEEEEEEvNS4_8identityENS4_13SM90_TMA_LOADES1F_vS1G_EENS_8epilogue10collective18CollectiveEpilogueINS1J_23Sm100TmaWarpSpecializedILi4ELi2ELi64ELb0ELb0EEEJSI_NS5_IJNSX_ISF_SB_EENSX_INSA_ILi64EEESB_EEEEESJ_SK_SJ_SK_NS1J_6fusion15FusionCallbacksIS1N_NS1S_17LinearCombinationISJ_fSJ_fLNS_15FloatRoundStyleE2EEESI_S1R_JEEENS4_5SM1004TMEM4LOAD26SM100_TMEM_LOAD_32dp32b64xES1H_NS16_INS17_ILi2ELi4ELi3EEES1A_NSX_INS5_IJS1B_S1P_EEENS5_IJS1P_SB_EEEEEEENS4_39AutoVectorizingCopyWithAssumedAlignmentILi128EEENS4_14SM90_TMA_STOREES26_S28_S28_EEEvvEEEEvNT_6ParamsE)
        .other          _ZN7cutlass13device_kernelINS_4gemm6kernel13GemmUniversalIN4cute5tupleIJiiiiEEENS1_10collective13CollectiveMmaINS1_35MainloopSm100TmaUmmaWarpSpecializedILi3ELi2ELi2ENS5_IJNS4_1CILi1EEENSA_ILi2EEESB_EEEEENS5_IJNSA_ILi128EEENSA_ILi256EEENSA_ILi32EEEEEENS_12float_e5m2_tENS5_IJlSB_lEEESJ_SK_NS4_8TiledMMAINS4_8MMA_AtomIJNS4_10MMA_TraitsINS4_19SM100_MMA_F8F6F4_SSEJSJ_SJ_fSF_SG_NS4_17integral_constantINS4_4UMMA5MajorELSR_0EEESS_NSP_INSQ_7ScaleInELST_0EEESU_EEEEEENS4_6LayoutINS5_IJSB_SB_SB_EEENS5_IJNSA_ILi0EEESZ_SZ_EEEEENS5_IJNS4_10UnderscoreES12_S12_EEEEENS4_23SM90_TMA_LOAD_MULTICASTENS4_14ComposedLayoutINS4_7SwizzleILi1ELi4ELi3EEENS4_18smem_ptr_flag_bitsILi8EEENSX_INS5_IJNSA_ILi8EEESH_EEENS5_IJSH_SB_EEEEEEEvNS4_8identityENS4_13SM90_TMA_LOADES1F_vS1G_EENS_8epilogue10collective18CollectiveEpilogueINS1J_23Sm100TmaWarpSpecializedILi4ELi2ELi64ELb0ELb0EEEJSI_NS5_IJNSX_ISF_SB_EENSX_INSA_ILi64EEESB_EEEEESJ_SK_SJ_SK_NS1J_6fusion15FusionCallbacksIS1N_NS1S_17LinearCombinationISJ_fSJ_fLNS_15FloatRoundStyleE2EEESI_S1R_JEEENS4_5SM1004TMEM4LOAD26SM100_TMEM_LOAD_32dp32b64xES1H_NS16_INS17_ILi2ELi4ELi3EEES1A_NSX_INS5_IJS1B_S1P_EEENS5_IJS1P_SB_EEEEEEENS4_39AutoVectorizingCopyWithAssumedAlignmentILi128EEENS4_14SM90_TMA_STOREES26_S28_S28_EEEvvEEEEvNT_6ParamsE,@"STO_CUDA_ENTRY STV_DEFAULT"
_ZN7cutlass13device_kernelINS_4gemm6kernel13GemmUniversalIN4cute5tupleIJiiiiEEENS1_10collective13CollectiveMmaINS1_35MainloopSm100TmaUmmaWarpSpecializedILi3ELi2ELi2ENS5_IJNS4_1CILi1EEENSA_ILi2EEESB_EEEEENS5_IJNSA_ILi128EEENSA_ILi256EEENSA_ILi32EEEEEENS_12float_e5m2_tENS5_IJlSB_lEEESJ_SK_NS4_8TiledMMAINS4_8MMA_AtomIJNS4_10MMA_TraitsINS4_19SM100_MMA_F8F6F4_SSEJSJ_SJ_fSF_SG_NS4_17integral_constantINS4_4UMMA5MajorELSR_0EEESS_NSP_INSQ_7ScaleInELST_0EEESU_EEEEEENS4_6LayoutINS5_IJSB_SB_SB_EEENS5_IJNSA_ILi0EEESZ_SZ_EEEEENS5_IJNS4_10UnderscoreES12_S12_EEEEENS4_23SM90_TMA_LOAD_MULTICASTENS4_14ComposedLayoutINS4_7SwizzleILi1ELi4ELi3EEENS4_18smem_ptr_flag_bitsILi8EEENSX_INS5_IJNSA_ILi8EEESH_EEENS5_IJSH_SB_EEEEEEEvNS4_8identityENS4_13SM90_TMA_LOADES1F_vS1G_EENS_8epilogue10collective18CollectiveEpilogueINS1J_23Sm100TmaWarpSpecializedILi4ELi2ELi64ELb0ELb0EEEJSI_NS5_IJNSX_ISF_SB_EENSX_INSA_ILi64EEESB_EEEEESJ_SK_SJ_SK_NS1J_6fusion15FusionCallbacksIS1N_NS1S_17LinearCombinationISJ_fSJ_fLNS_15FloatRoundStyleE2EEESI_S1R_JEEENS4_5SM1004TMEM4LOAD26SM100_TMEM_LOAD_32dp32b64xES1H_NS16_INS17_ILi2ELi4ELi3EEES1A_NSX_INS5_IJS1B_S1P_EEENS5_IJS1P_SB_EEEEEEENS4_39AutoVectorizingCopyWithAssumedAlignmentILi128EEENS4_14SM90_TMA_STOREES26_S28_S28_EEEvvEEEEvNT_6ParamsE:
[----:B------:R-:W1:Y:S01]  /*0000*/  LDC R1, c[0x0][0x37c] ;  /* 0x0000df00ff017b82 */ /* 0x000e620000000800 */
[----:B------:R-:W2:Y:S01]  /*0010*/  S2R R170, SR_TID.X ;  /* 0x0000000000aa7919 */ /* 0x000ea20000002100 */
[----:B------:R-:W3:Y:S01]  /*0020*/  LDCU.64 UR8, c[0x0][0x890] ;  /* 0x00011200ff0877ac */ /* 0x000ee20008000a00 */
[----:B------:R-:W-:Y:S02]  /*0030*/  PRMT R158, RZ, 0x7610, R158 ;  /* 0x00007610ff9e7816 */ /* 0x000fe4000000009e */
[----:B------:R-:W-:Y:S01]  /*0040*/  ELECT P3, URZ, PT ;  /* 0x0000000000ff782f */ /* 0x000fe20003860000 */
[----:B---3--:R-:W-:-:S04]  /*0050*/  UISETP.NE.U32.AND UP0, UPT, UR8, URZ, UPT ;  /* 0x000000ff0800728c */ /* 0x008fc8000bf05070 */
[----:B------:R-:W-:Y:S01]  /*0060*/  UISETP.NE.AND.EX UP0, UPT, UR9, URZ, UPT, UP0 ;  /* 0x000000ff0900728c */ /* 0x000fe2000bf05300 */
[----:B--2---:R-:W-:-:S05]  /*0070*/  SHF.R.U32.HI R159, RZ, 0x5, R170 ;  /* 0x00000005ff9f7819 */ /* 0x004fca00000116aa */
[----:B------:R-:W2:Y:S02]  /*0080*/  SHFL.IDX PT, R0, R159, RZ, 0x1f ;  /* 0x00001fff9f007589 */ /* 0x000ea400000e0000 */
[----:B--2---:R-:W-:Y:S01]  /*0090*/  R2UR UR17, R0 ;  /* 0x00000000001172ca */ /* 0x004fe200000e0000 */
[----:B-1----:R-:W-:-:S14]  /*00a0*/  BRA.U UP0, `(.L_x_0) ;  /* 0x0000000100307547 */ /* 0x002fdc000b800000 */
[----:B------:R-:W1:Y:S02]  /*00b0*/  LDCU.64 UR4, c[0x0][0x888] ;  /* 0x00011100ff0477ac */ /* 0x000e640008000a00 */
[----:B-1----:R-:W-:-:S04]  /*00c0*/  UISETP.NE.U32.AND UP0, UPT, UR4, URZ, UPT ;  /* 0x000000ff0400728c */ /* 0x002fc8000bf05070 */
[----:B------:R-:W-:-:S09]  /*00d0*/  UISETP.NE.AND.EX UP0, UPT, UR5, URZ, UPT, UP0 ;  /* 0x000000ff0500728c */ /* 0x000fd2000bf05300 */
[----:B------:R-:W-:Y:S05]  /*00e0*/  BRA.U !UP0, `(.L_x_1) ;  /* 0x0000000108147547 */ /* 0x000fea000b800000 */
[----:B------:R-:W1:Y:S01]  /*00f0*/  LDC.64 R2, c[0x0][0x888] ;  /* 0x00022200ff027b82 */ /* 0x000e620000000a00 */
[----:B------:R-:W1:Y:S02]  /*0100*/  LDCU.64 UR4, c[0x0][0x358] ;  /* 0x00006b00ff0477ac */ /* 0x000e640008000a00 */
[----:B-1----:R1:W5:Y:S01]  /*0110*/  LDG.E R73, desc[UR4][R2.64] ;  /* 0x0000000402497981 */ /* 0x002362000c1e1900 */
[----:B------:R-:W-:Y:S01]  /*0120*/  HFMA2 R158, -RZ, RZ, 0, 5.9604644775390625e-08 ;  /* 0x00000001ff9e7431 */ /* 0x000fe200000001ff */
[----:B------:R-:W-:Y:S05]  /*0130*/  BRA `(.L_x_0) ;  /* 0x00000000000c7947 */ /* 0x000fea0003800000 */
.L_x_1:
[----:B------:R-:W1:Y:S01]  /*0140*/  LDCU UR4, c[0x0][0x880] ;  /* 0x00011000ff0477ac */ /* 0x000e620008000800 */
[----:B------:R-:W-:Y:S01]  /*0150*/  HFMA2 R158, -RZ, RZ, 0, 5.9604644775390625e-08 ;  /* 0x00000001ff9e7431 */ /* 0x000fe200000001ff */
[----:B-1----:R-:W-:-:S07]  /*0160*/  MOV R73, UR4 ;  /* 0x0000000400497c02 */ /* 0x002fce0008000f00 */
.L_x_0:
[----:B------:R-:W2:Y:S02]  /*0170*/  LDCU.64 UR4, c[0x0][0x8b0] ;  /* 0x00011600ff0477ac */ /* 0x000ea40008000a00 */
[----:B--2---:R-:W-:-:S04]  /*0180*/  UISETP.NE.U32.AND UP0, UPT, UR4, URZ, UPT ;  /* 0x000000ff0400728c */ /* 0x004fc8000bf05070 */
[----:B------:R-:W-:-:S09]  /*0190*/  UISETP.NE.AND.EX UP0, UPT, UR5, URZ, UPT, UP0 ;  /* 0x000000ff0500728c */ /* 0x000fd2000bf05300 */
[----:B------:R-:W-:Y:S05]  /*01a0*/  BRA.U UP0, `(.L_x_2) ;  /* 0x0000000100287547 */ /* 0x000fea000b800000 */
[----:B------:R-:W2:Y:S02]  /*01b0*/  LDCU.64 UR4, c[0x0][0x8a8] ;  /* 0x00011500ff0477ac */ /* 0x000ea40008000a00 */
[----:B--2---:R-:W-:-:S04]  /*01c0*/  UISETP.NE.U32.AND UP0, UPT, UR4, URZ, UPT ;  /* 0x000000ff0400728c */ /* 0x004fc8000bf05070 */
[----:B------:R-:W-:-:S09]  /*01d0*/  UISETP.NE.AND.EX UP0, UPT, UR5, URZ, UPT, UP0 ;  /* 0x000000ff0500728c */ /* 0x000fd2000bf05300 */
[----:B------:R-:W-:Y:S05]  /*01e0*/  BRA.U !UP0, `(.L_x_3) ;  /* 0x0000000108107547 */ /* 0x000fea000b800000 */
[----:B------:R-:W2:Y:S01]  /*01f0*/  LDC.64 R70, c[0x0][0x8a8] ;  /* 0x00022a00ff467b82 */ /* 0x000ea20000000a00 */
[----:B------:R-:W2:Y:S02]  /*0200*/  LDCU.64 UR4, c[0x0][0x358] ;  /* 0x00006b00ff0477ac */ /* 0x000ea40008000a00 */
[----:B--2---:R2:W5:Y:S01]  /*0210*/  LDG.E R70, desc[UR4][R70.64] ;  /* 0x0000000446467981 */ /* 0x004562000c1e1900 */
[----:B------:R-:W-:Y:S05]  /*0220*/  BRA `(.L_x_2) ;  /* 0x0000000000087947 */ /* 0x000fea0003800000 */
.L_x_3:
[----:B------:R-:W2:Y:S02]  /*0230*/  LDCU UR4, c[0x0][0x8a0] ;  /* 0x00011400ff0477ac */ /* 0x000ea40008000800 */
[----:B--2---:R-:W-:Y:S02]  /*0240*/  MOV R70, UR4 ;  /* 0x0000000400467c02 */ /* 0x004fe40008000f00 */
.L_x_2:
[----:B------:R-:W-:Y:S01]  /*0250*/  IMAD.U32 R0, RZ, RZ, UR17 ;  /* 0x00000011ff007e24 */ /* 0x000fe2000f8e00ff */
[----:B------:R-:W-:Y:S04]  /*0260*/  BSSY.RECONVERGENT B0, `(.L_x_4) ;  /* 0x000000c000007945 */ /* 0x000fe80003800200 */
[C---:B------:R-:W-:Y:S02]  /*0270*/  ISETP.NE.OR P1, PT, R0.reuse, 0x1, !P3 ;  /* 0x000000010000780c */ /* 0x040fe40005f25670 */
[----:B------:R-:W-:-:S11]  /*0280*/  ISETP.NE.OR P0, PT, R0, 0x3, !P3 ;  /* 0x000000030000780c */ /* 0x000fd60005f05670 */
[----:B------:R-:W-:Y:S05]  /*0290*/  @P1 BRA `(.L_x_5) ;  /* 0x0000000000201947 */ /* 0x000fea0003800000 */
[----:B------:R-:W3:Y:S02]  /*02a0*/  LDCU.64 UR4, c[0x0][0x348] ;  /* 0x00006900ff0477ac */ /* 0x000ee40008000a00 */
[----:B---3--:R-:W-:Y:S02]  /*02b0*/  UIADD3 UR6, UP1, UPT, UR4, 0x80, URZ ;  /* 0x0000008004067890 */ /* 0x008fe4000ff3e0ff */
[----:B------:R-:W-:Y:S02]  /*02c0*/  UIADD3 UR4, UP0, UPT, UR4, 0x180, URZ ;  /* 0x0000018004047890 */ /* 0x000fe4000ff1e0ff */
[----:B------:R-:W-:Y:S02]  /*02d0*/  UIADD3.X UR7, UPT, UPT, URZ, UR5, URZ, UP1, !UPT ;  /* 0x00000005ff077290 */ /* 0x000fe40008ffe4ff */
[----:B------:R-:W-:-:S07]  /*02e0*/  UIADD3.X UR5, UPT, UPT, URZ, UR5, URZ, UP0, !UPT ;  /* 0x00000005ff057290 */ /* 0x000fce00087fe4ff */
[----:B------:R3:W-:Y:S02]  /*02f0*/  UTMACCTL.PF [UR6] ;  /* 0x00000000060079b9 */ /* 0x0007e40008040000 */
[----:B------:R3:W-:Y:S02]  /*0300*/  UTMACCTL.PF [UR4] ;  /* 0x00000000040079b9 */ /* 0x0007e40008040000 */
[----:B---3--:R-:W-:Y:S01]  /*0310*/  NOP ;  /* 0x0000000000007918 */ /* 0x008fe20000000000 */
.L_x_5:
[----:B------:R-:W-:Y:S05]  /*0320*/  BSYNC.RECONVERGENT B0 ;  /* 0x0000000000007941 */ /* 0x000fea0003800200 */
.L_x_4:
[----:B------:R-:W-:Y:S04]  /*0330*/  BSSY.RECONVERGENT B0, `(.L_x_6) ;  /* 0x000000a000007945 */ /* 0x000fe80003800200 */
        /* <DEDUP_REMOVED lines=9> */
.L_x_7:
[----:B------:R-:W-:Y:S05]  /*03d0*/  BSYNC.RECONVERGENT B0 ;  /* 0x0000000000007941 */ /* 0x000fea0003800200 */
.L_x_6:
[----:B------:R-:W3:Y:S01]  /*03e0*/  LDCU.64 UR4, c[0x0][0x888] ;  /* 0x00011100ff0477ac */ /* 0x000ee20008000a00 */
[----:B------:R-:W-:Y:S02]  /*03f0*/  UISETP.EQ.U32.AND UP1, UPT, UR8, URZ, UPT ;  /* 0x000000ff0800728c */ /* 0x000fe4000bf22070 */
[----:B------:R-:W-:Y:S02]  /*0400*/  UPLOP3.LUT UP3, UPT, UPT, UPT, UPT, 0x80, 0x8 ;  /* 0x000000000008789c */ /* 0x000fe40003f6f070 */
[----:B---3--:R-:W-:-:S04]  /*0410*/  UISETP.NE.U32.AND UP0, UPT, UR4, URZ, UPT ;  /* 0x000000ff0400728c */ /* 0x008fc8000bf05070 */
[----:B------:R-:W-:-:S04]  /*0420*/  UISETP.NE.AND.EX UP0, UPT, UR5, URZ, UPT, UP0 ;  /* 0x000000ff0500728c */ /* 0x000fc8000bf05300 */
[----:B------:R-:W-:-:S04]  /*0430*/  UISETP.EQ.OR.EX UP2, UPT, UR9, URZ, !UP0, UP1 ;  /* 0x000000ff0900728c */ /* 0x000fc8000c742710 */
[----:B------:R-:W-:-:S06]  /*0440*/  UP2UR UR4, UPR, URZ, 0x4 ;  /* 0x00000004ff047883 */ /* 0x000fcc0008000000 */
[----:B------:R-:W-:Y:S01]  /*0450*/  MOV R161, UR4 ;  /* 0x0000000400a17c02 */ /* 0x000fe20008000f00 */
[----:B------:R-:W-:Y:S06]  /*0460*/  BRA.U !UP2, `(.L_x_8) ;  /* 0x000000010a207547 */ /* 0x000fec000b800000 */
[----:B------:R-:W-:Y:S01]  /*0470*/  UISETP.NE.U32.AND UP1, UPT, UR8, URZ, UPT ;  /* 0x000000ff0800728c */ /* 0x000fe2000bf25070 */
[----:B-----5:R-:W-:Y:S01]  /*0480*/  FSETP.NEU.AND P0, PT, R73, RZ, PT ;  /* 0x000000ff4900720b */ /* 0x020fe20003f0d000 */
[----:B------:R-:W-:Y:S02]  /*0490*/  USEL UR4, URZ, 0xffffffff, UP0 ;  /* 0xffffffffff047887 */ /* 0x000fe40008000000 */
[----:B------:R-:W-:-:S10]  /*04a0*/  UISETP.NE.AND.EX UP1, UPT, UR9, URZ, UPT, UP1 ;  /* 0x000000ff0900728c */ /* 0x000fd4000bf25310 */
[----:B------:R-:W-:Y:S01]  /*04b0*/  VOTEU.ANY UP0, P0 ;  /* 0x0000000000ff7886 */ /* 0x000fe20000000100 */
[----:B------:R-:W-:-:S04]  /*04c0*/  @!UP1 USEL UR4, URZ, 0xffffffff, UP0 ;  /* 0xffffffffff049887 */ /* 0x000fc80008000000 */
[----:B------:R-:W-:-:S04]  /*04d0*/  ULOP3.LUT UR4, UR4, 0x1, URZ, 0xc0, !UPT ;  /* 0x0000000104047892 */ /* 0x000fc8000f8ec0ff */
[----:B------:R-:W-:-:S11]  /*04e0*/  UISETP.NE.U32.AND UP3, UPT, UR4, 0x1, UPT ;  /* 0x000000010400788c */ /* 0x000fd6000bf65070 */
.L_x_8:
[----:B-1----:R-:W1:Y:S01]  /*04f0*/  SHFL.IDX PT, R2, R159, RZ, 0x1f ;  /* 0x00001fff9f027589 */ /* 0x002e6200000e0000 */
[----:B------:R-:W-:-:S04]  /*0500*/  UISETP.NE.AND UP0, UPT, UR17, 0x2, UPT ;  /* 0x000000021100788c */ /* 0x000fc8000bf05270 */
[----:B------:R-:W-:Y:S01]  /*0510*/  USEL UR48, URZ, 0x1, UP0 ;  /* 0x00000001ff307887 */ /* 0x000fe20008000000 */
[----:B-1----:R-:W-:-:S13]  /*0520*/  ISETP.NE.AND P0, PT, R2, RZ, PT ;  /* 0x000000ff0200720c */ /* 0x002fda0003f05270 */
[----:B------:R-:W-:Y:S05]  /*0530*/  @P0 BRA `(.L_x_9) ;  /* 0x0000000000500947 */ /* 0x000fea0003800000 */
[----:B------:R-:W1:Y:S01]  /*0540*/  S2UR UR4, SR_CgaCtaId ;  /* 0x00000000000479c3 */ /* 0x000e620000008800 */
[----:B------:R-:W-:Y:S01]  /*0550*/  UMOV UR5, 0x400 ;  /* 0x0000040000057882 */ /* 0x000fe20000000000 */
[----:B------:R-:W-:Y:S01]  /*0560*/  UMOV UR8, 0x1 ;  /* 0x0000000100087882 */ /* 0x000fe20000000000 */
[----:B------:R-:W-:Y:S01]  /*0570*/  UMOV UR6, 0x2 ;  /* 0x0000000200067882 */ /* 0x000fe20000000000 */
[----:B------:R-:W-:-:S04]  /*0580*/  UIADD3 UR8, UPT, UPT, -UR8, 0x100000, URZ ;  /* 0x0010000008087890 */ /* 0x000fc8000fffe1ff */
[----:B------:R-:W-:Y:S02]  /*0590*/  USHF.L.U32 UR9, UR8, 0xb, URZ ;  /* 0x0000000b08097899 */ /* 0x000fe400080006ff */
[----:B------:R-:W-:Y:S02]  /*05a0*/  USHF.L.U32 UR8, UR8, 0x1, URZ ;  /* 0x0000000108087899 */ /* 0x000fe400080006ff */
[----:B------:R-:W-:-:S04]  /*05b0*/  UIADD3 UR6, UPT, UPT, -UR6, 0x100000, URZ ;  /* 0x0010000006067890 */ /* 0x000fc8000fffe1ff */
[----:B------:R-:W-:Y:S02]  /*05c0*/  USHF.L.U32 UR7, UR6, 0xb, URZ ;  /* 0x0000000b06077899 */ /* 0x000fe400080006ff */
[----:B------:R-:W-:Y:S01]  /*05d0*/  USHF.L.U32 UR6, UR6, 0x1, URZ ;  /* 0x0000000106067899 */ /* 0x000fe200080006ff */
[----:B------:R-:W-:Y:S01]  /*05e0*/  ELECT P0, URZ, PT ;  /* 0x0000000000ff782f */ /* 0x000fe20003800000 */
[----:B-1----:R-:W-:Y:S01]  /*05f0*/  ULEA UR4, UR4, UR5, 0x18 ;  /* 0x0000000504047291 */ /* 0x002fe2000f8ec0ff */
[----:B------:R-:W1:Y:S11]  /*0600*/  FENCE.VIEW.ASYNC.S ;  /* 0x00000000000073c6 */ /* 0x000e760000000000 */
[----:B-1----:R1:W3:Y:S01]  /*0610*/  SYNCS.EXCH.64 URZ, [UR4], UR8 ;  /* 0x0000000804ff75b2 */ /* 0x0022e20008000100 */
[----:B------:R1:W4:Y:S01]  /*0620*/  SYNCS.EXCH.64 URZ, [UR4+0x18], UR6 ;  /* 0x0000180604ff75b2 */ /* 0x0003220008000100 */
[----:B------:R1:W1:Y:S01]  /*0630*/  SYNCS.EXCH.64 URZ, [UR4+0x8], UR8 ;  /* 0x0000080804ff75b2 */ /* 0x0002620008000100 */
[----:B------:R1:W1:Y:S01]  /*0640*/  SYNCS.EXCH.64 URZ, [UR4+0x20], UR6 ;  /* 0x0000200604ff75b2 */ /* 0x0002620008000100 */
[----:B------:R1:W1:Y:S01]  /*0650*/  SYNCS.EXCH.64 URZ, [UR4+0x10], UR8 ;  /* 0x0000100804ff75b2 */ /* 0x0002620008000100 */
[----:B------:R1:W1:Y:S01]  /*0660*/  SYNCS.EXCH.64 URZ, [UR4+0x28], UR6 ;  /* 0x0000280604ff75b2 */ /* 0x0002620008000100 */
[----:B------:R-:W-:Y:S01]  /*0670*/  NOP ;  /* 0x0000000000007918 */ /* 0x000fe20000000000 */
.L_x_9:
[----:B------:R-:W2:Y:S01]  /*0680*/  SHFL.IDX PT, R2, R159, RZ, 0x1f ;  /* 0x00001fff9f027589 */ /* 0x000ea200000e0000 */
[----:B------:R-:W-:Y:S01]  /*0690*/  NOP ;  /* 0x0000000000007918 */ /* 0x000fe20000000000 */
[----:B--2---:R-:W-:-:S13]  /*06a0*/  ISETP.NE.AND P0, PT, R2, 0x1, PT ;  /* 0x000000010200780c */ /* 0x004fda0003f05270 */
[----:B------:R-:W-:Y:S05]  /*06b0*/  @P0 BRA `(.L_x_10) ;  /* 0x0000000000580947 */ /* 0x000fea0003800000 */
[----:B-1----:R-:W1:Y:S01]  /*06c0*/  S2UR UR4, SR_CgaCtaId ;  /* 0x00000000000479c3 */ /* 0x002e620000008800 */
        /* <DEDUP_REMOVED lines=12> */
[----:B-1----:R2:W1:Y:S01]  /*0790*/  SYNCS.EXCH.64 URZ, [UR4+0x30], UR8 ;  /* 0x0000300804ff75b2 */ /* 0x0024620008000100 */
[----:B------:R2:W1:Y:S01]  /*07a0*/  SYNCS.EXCH.64 URZ, [UR4+0x50], UR6 ;  /* 0x0000500604ff75b2 */ /* 0x0004620008000100 */
[----:B------:R2:W1:Y:S01]  /*07b0*/  SYNCS.EXCH.64 URZ, [UR4+0x38], UR8 ;  /* 0x0000380804ff75b2 */ /* 0x0004620008000100 */
[----:B------:R2:W1:Y:S01]  /*07c0*/  SYNCS.EXCH.64 URZ, [UR4+0x58], UR6 ;  /* 0x0000580604ff75b2 */ /* 0x0004620008000100 */
[----:B------:R2:W1:Y:S01]  /*07d0*/  SYNCS.EXCH.64 URZ, [UR4+0x40], UR8 ;  /* 0x0000400804ff75b2 */ /* 0x0004620008000100 */
[----:B------:R2:W1:Y:S01]  /*07e0*/  SYNCS.EXCH.64 URZ, [UR4+0x60], UR6 ;  /* 0x0000600604ff75b2 */ /* 0x0004620008000100 */
[----:B------:R2:W1:Y:S01]  /*07f0*/  SYNCS.EXCH.64 URZ, [UR4+0x48], UR8 ;  /* 0x0000480804ff75b2 */ /* 0x0004620008000100 */
[----:B------:R2:W1:Y:S02]  /*0800*/  SYNCS.EXCH.64 URZ, [UR4+0x68], UR6 ;  /* 0x0000680604ff75b2 */ /* 0x0004640008000100 */
[----:B--2---:R-:W-:Y:S01]  /*0810*/  NOP ;  /* 0x0000000000007918 */ /* 0x004fe20000000000 */
.L_x_10:
[----:B------:R-:W2:Y:S01]  /*0820*/  SHFL.IDX PT, R2, R159, RZ, 0x1f ;  /* 0x00001fff9f027589 */ /* 0x000ea200000e0000 */
[----:B------:R-:W-:Y:S01]  /*0830*/  NOP ;  /* 0x0000000000007918 */ /* 0x000fe20000000000 */
[----:B--2---:R-:W-:-:S13]  /*0840*/  ISETP.NE.AND P0, PT, R2, 0x3, PT ;  /* 0x000000030200780c */ /* 0x004fda0003f05270 */
[----:B------:R-:W-:Y:S05]  /*0850*/  @P0 BRA `(.L_x_11) ;  /* 0x0000000000300947 */ /* 0x000fea0003800000 */
[----:B-1----:R-:W1:Y:S01]  /*0860*/  S2UR UR6, SR_CgaCtaId ;  /* 0x00000000000679c3 */ /* 0x002e620000008800 */
[----:B------:R-:W-:Y:S01]  /*0870*/  UMOV UR4, 0x400 ;  /* 0x0000040000047882 */ /* 0x000fe20000000000 */
[----:B------:R-:W-:Y:S01]  /*0880*/  UMOV UR5, 0x20 ;  /* 0x0000002000057882 */ /* 0x000fe20000000000 */
[----:B------:R-:W-:Y:S01]  /*0890*/  ELECT P0, URZ, PT ;  /* 0x0000000000ff782f */ /* 0x000fe20003800000 */
[----:B-1----:R-:W-:Y:S02]  /*08a0*/  ULEA UR6, UR6, UR4, 0x18 ;  /* 0x0000000406067291 */ /* 0x002fe4000f8ec0ff */
[----:B------:R-:W-:-:S04]  /*08b0*/  UIADD3 UR4, UPT, UPT, -UR5, 0x100000, URZ ;  /* 0x0010000005047890 */ /* 0x000fc8000fffe1ff */
[----:B------:R-:W-:Y:S02]  /*08c0*/  USHF.L.U32 UR5, UR4, 0xb, URZ ;  /* 0x0000000b04057899 */ /* 0x000fe400080006ff */
[----:B------:R-:W-:Y:S01]  /*08d0*/  USHF.L.U32 UR4, UR4, 0x1, URZ ;  /* 0x0000000104047899 */ /* 0x000fe200080006ff */
[----:B------:R-:W1:Y:S11]  /*08e0*/  FENCE.VIEW.ASYNC.S ;  /* 0x00000000000073c6 */ /* 0x000e760000000000 */
[----:B-1----:R2:W1:Y:S01]  /*08f0*/  SYNCS.EXCH.64 URZ, [UR6+0x70], UR4 ;  /* 0x0000700406ff75b2 */ /* 0x0024620008000100 */
[----:B------:R2:W1:Y:S02]  /*0900*/  SYNCS.EXCH.64 URZ, [UR6+0x78], UR4 ;  /* 0x0000780406ff75b2 */ /* 0x0004640008000100 */
[----:B--2---:R-:W-:Y:S01]  /*0910*/  NOP ;  /* 0x0000000000007918 */ /* 0x004fe20000000000 */
.L_x_11:
[----:B------:R-:W2:Y:S01]  /*0920*/  SHFL.IDX PT, R2, R159, RZ, 0x1f ;  /* 0x00001fff9f027589 */ /* 0x000ea200000e0000 */
[----:B------:R-:W-:Y:S01]  /*0930*/  NOP ;  /* 0x0000000000007918 */ /* 0x000fe20000000000 */
[----:B--2---:R-:W-:-:S13]  /*0940*/  ISETP.NE.AND P0, PT, R2, 0x4, PT ;  /* 0x000000040200780c */ /* 0x004fda0003f05270 */
[----:B------:R-:W-:Y:S05]  /*0950*/  @P0 BRA `(.L_x_12) ;  /* 0x00000000004c0947 */ /* 0x000fea0003800000 */
[----:B-1----:R-:W1:Y:S01]  /*0960*/  S2UR UR6, SR_CgaCtaId ;  /* 0x00000000000679c3 */ /* 0x002e620000008800 */
[----:B------:R-:W-:Y:S01]  /*0970*/  UMOV UR4, 0x1e0 ;  /* 0x000001e000047882 */ /* 0x000fe20000000000 */
[----:B------:R-:W-:Y:S01]  /*0980*/  UMOV UR5, 0x400 ;  /* 0x0000040000057882 */ /* 0x000fe20000000000 */
[----:B------:R-:W-:Y:S01]  /*0990*/  USEL UR4, UR4, 0x1a0, UP3 ;  /* 0x000001a004047887 */ /* 0x000fe20009800000 */
[----:B------:R-:W-:Y:S01]  /*09a0*/  UMOV UR8, 0x1 ;  /* 0x0000000100087882 */ /* 0x000fe20000000000 */
[----:B------:R-:W-:Y:S01]  /*09b0*/  ELECT P0, URZ, PT ;  /* 0x0000000000ff782f */ /* 0x000fe20003800000 */
[----:B------:R-:W-:-:S04]  /*09c0*/  UIADD3 UR8, UPT, UPT, -UR8, 0x100000, URZ ;  /* 0x0010000008087890 */ /* 0x000fc8000fffe1ff */
[----:B------:R-:W-:Y:S02]  /*09d0*/  USHF.L.U32 UR9, UR8, 0xb, URZ ;  /* 0x0000000b08097899 */ /* 0x000fe400080006ff */
[----:B------:R-:W-:Y:S02]  /*09e0*/  USHF.L.U32 UR8, UR8, 0x1, URZ ;  /* 0x0000000108087899 */ /* 0x000fe400080006ff */
[----:B-1----:R-:W-:Y:S02]  /*09f0*/  ULEA UR6, UR6, UR5, 0x18 ;  /* 0x0000000506067291 */ /* 0x002fe4000f8ec0ff */
[----:B------:R-:W-:-:S04]  /*0a00*/  UIADD3 UR4, UPT, UPT, -UR4, 0x100000, URZ ;  /* 0x0010000004047890 */ /* 0x000fc8000fffe1ff */
[----:B------:R-:W-:Y:S02]  /*0a10*/  USHF.L.U32 UR5, UR4, 0xb, URZ ;  /* 0x0000000b04057899 */ /* 0x000fe400080006ff */
[----:B------:R-:W-:Y:S01]  /*0a20*/  USHF.L.U32 UR4, UR4, 0x1, URZ ;  /* 0x0000000104047899 */ /* 0x000fe200080006ff */
[----:B------:R-:W1:Y:S03]  /*0a30*/  FENCE.VIEW.ASYNC.S ;  /* 0x00000000000073c6 */ /* 0x000e660000000000 */
[----:B-1----:R2:W1:Y:S08]  /*0a40*/  SYNCS.EXCH.64 URZ, [UR6+0x80], UR8 ;  /* 0x0000800806ff75b2 */ /* 0x0024700008000100 */
[----:B------:R2:W1:Y:S01]  /*0a50*/  SYNCS.EXCH.64 URZ, [UR6+0x90], UR4 ;  /* 0x0000900406ff75b2 */ /* 0x0004620008000100 */
[----:B------:R2:W1:Y:S01]  /*0a60*/  SYNCS.EXCH.64 URZ, [UR6+0x88], UR8 ;  /* 0x0000880806ff75b2 */ /* 0x0004620008000100 */
[----:B------:R2:W1:Y:S02]  /*0a70*/  SYNCS.EXCH.64 URZ, [UR6+0x98], UR4 ;  /* 0x0000980406ff75b2 */ /* 0x0004640008000100 */
[----:B--2---:R-:W-:Y:S01]  /*0a80*/  NOP ;  /* 0x0000000000007918 */ /* 0x004fe20000000000 */
.L_x_12:
        /* <DEDUP_REMOVED lines=20> */
[----:B------:R2:W1:Y:S02]  /*0bd0*/  SYNCS.EXCH.64 URZ, [UR4+0xb8], UR6 ;  /* 0x0000b80604ff75b2 */ /* 0x0004640008000100 */
[----:B--2---:R-:W-:Y:S01]  /*0be0*/  NOP ;  /* 0x0000000000007918 */ /* 0x004fe20000000000 */
.L_x_13:
[----:B------:R-:W2:Y:S01]  /*0bf0*/  SHFL.IDX PT, R2, R159, RZ, 0x1f ;  /* 0x00001fff9f027589 */ /* 0x000ea200000e0000 */
[----:B------:R-:W-:Y:S01]  /*0c00*/  NOP ;  /* 0x0000000000007918 */ /* 0x000fe20000000000 */
[----:B--2---:R-:W-:-:S13]  /*0c10*/  ISETP.NE.AND P0, PT, R2, 0x3, PT ;  /* 0x000000030200780c */ /* 0x004fda0003f05270 */
[----:B------:R-:W-:Y:S05]  /*0c20*/  @P0 BRA `(.L_x_14) ;  /* 0x0000000000380947 */ /* 0x000fea0003800000 */
[----:B------:R-:W2:Y:S01]  /*0c30*/  S2UR UR5, SR_CgaCtaId ;  /* 0x00000000000579c3 */ /* 0x000ea20000008800 */
[----:B-1----:R-:W-:Y:S01]  /*0c40*/  UMOV UR4, 0x400 ;  /* 0x0000040000047882 */ /* 0x002fe20000000000 */
[----:B------:R-:W-:Y:S01]  /*0c50*/  UMOV UR6, 0x20 ;  /* 0x0000002000067882 */ /* 0x000fe20000000000 */
[----:B------:R-:W-:Y:S01]  /*0c60*/  ELECT P0, URZ, PT ;  /* 0x0000000000ff782f */ /* 0x000fe20003800000 */
[----:B------:R-:W-:-:S04]  /*0c70*/  UIADD3 UR6, UPT, UPT, -UR6, 0x100000, URZ ;  /* 0x0010000006067890 */ /* 0x000fc8000fffe1ff */
[----:B------:R-:W-:Y:S02]  /*0c80*/  USHF.L.U32 UR7, UR6, 0xb, URZ ;  /* 0x0000000b06077899 */ /* 0x000fe400080006ff */
[----:B------:R-:W-:Y:S02]  /*0c90*/  USHF.L.U32 UR6, UR6, 0x1, URZ ;  /* 0x0000000106067899 */ /* 0x000fe400080006ff */
[----:B--2---:R-:W-:Y:S01]  /*0ca0*/  ULEA UR4, UR5, UR4, 0x18 ;  /* 0x0000000405047291 */ /* 0x004fe2000f8ec0ff */
[----:B------:R-:W1:Y:S11]  /*0cb0*/  FENCE.VIEW.ASYNC.S ;  /* 0x00000000000073c6 */ /* 0x000e760000000000 */
[----:B-1----:R2:W1:Y:S01]  /*0cc0*/  SYNCS.EXCH.64 URZ, [UR4+0xc0], UR6 ;  /* 0x0000c00604ff75b2 */ /* 0x0024620008000100 */
[----:B------:R2:W1:Y:S01]  /*0cd0*/  SYNCS.EXCH.64 URZ, [UR4+0xd0], UR6 ;  /* 0x0000d00604ff75b2 */ /* 0x0004620008000100 */
[----:B------:R2:W1:Y:S01]  /*0ce0*/  SYNCS.EXCH.64 URZ, [UR4+0xc8], UR6 ;  /* 0x0000c80604ff75b2 */ /* 0x0004620008000100 */
[----:B------:R2:W1:Y:S02]  /*0cf0*/  SYNCS.EXCH.64 URZ, [UR4+0xd8], UR6 ;  /* 0x0000d80604ff75b2 */ /* 0x0004640008000100 */
[----:B--2---:R-:W-:Y:S01]  /*0d00*/  NOP ;  /* 0x0000000000007918 */ /* 0x004fe20000000000 */
.L_x_14:
[----:B-1----:R-:W1:Y:S01]  /*0d10*/  LDCU UR4, c[0x0][0x36c] ;  /* 0x00006d80ff0477ac */ /* 0x002e620008000800 */
[----:B------:R-:W-:Y:S01]  /*0d20*/  ISETP.NE.OR P3, PT, R0, 0x2, !P3 ;  /* 0x000000020000780c */ /* 0x000fe20005f65670 */
[----:B------:R-:W-:Y:S01]  /*0d30*/  NOP ;  /* 0x0000000000007918 */ /* 0x000fe20000000000 */
[----:B------:R-:W-:Y:S01]  /*0d40*/  LOP3.LUT R0, R170, 0x1f, RZ, 0xc0, !PT ;  /* 0x0000001faa007812 */ /* 0x000fe200078ec0ff */
[----:B------:R-:W-:Y:S02]  /*0d50*/  UISETP.NE.AND UP4, UPT, UR17, URZ, UPT ;  /* 0x000000ff1100728c */ /* 0x000fe4000bf85270 */
[----:B-1----:R-:W-:-:S09]  /*0d60*/  UISETP.EQ.U32.AND UP5, UPT, UR4, 0x1, UPT ;  /* 0x000000010400788c */ /* 0x002fd2000bfa2070 */
[----:B------:R-:W-:Y:S05]  /*0d70*/  BRA.U !UP5, `(.L_x_15) ;  /* 0x000000010d087547 */ /* 0x000fea000b800000 */
[----:B---34-:R-:W-:Y:S01]  /*0d80*/  UCGABAR_ARV ;  /* 0x00000000000079c7 */ /* 0x018fe20008000000 */
[----:B------:R-:W-:Y:S05]  /*0d90*/  BRA `(.L_x_16) ;  /* 0x0000000000047947 */ /* 0x000fea0003800000 */
.L_x_15:
[----:B---34-:R-:W-:Y:S01]  /*0da0*/  NOP ;  /* 0x0000000000007918 */ /* 0x018fe20000000000 */
.L_x_16:
[----:B------:R-:W1:Y:S01]  /*0db0*/  S2UR UR7, SR_CTAID.X ;  /* 0x00000000000779c3 */ /* 0x000e620000002500 */
[----:B------:R-:W-:-:S05]  /*0dc0*/  CS2R.32 R160, SR_CgaSize ;  /* 0x0000000000a07805 */ /* 0x000fca0000008a00 */
[----:B------:R-:W-:-:S05]  /*0dd0*/  IMAD R160, R160, -0xa0, RZ ;  /* 0xffffff60a0a07824 */ /* 0x000fca00078e02ff */
[----:B------:R-:W-:-:S14]  /*0de0*/  R2UR UR5, R160 ;  /* 0x00000000a00572ca */ /* 0x000fdc00000e0000 */
[----:B------:R-:W2:Y:S01]  /*0df0*/  LDCU UR5, c[0x0][UR5+0x2b0] ;  /* 0x00005600050577ac */ /* 0x000ea20008000800 */
[----:B------:R-:W-:-:S05]  /*0e00*/  CS2R.32 R160, SR_CgaSize ;  /* 0x0000000000a07805 */ /* 0x000fca0000008a00 */
[----:B------:R-:W-:-:S05]  /*0e10*/  IMAD R160, R160, -0xa0, RZ ;  /* 0xffffff60a0a07824 */ /* 0x000fca00078e02ff */
[----:B------:R-:W-:-:S14]  /*0e20*/  R2UR UR4, R160 ;  /* 0x00000000a00472ca */ /* 0x000fdc00000e0000 */
[----:B------:R-:W3:Y:S01]  /*0e30*/  LDCU UR4, c[0x0][UR4+0x2b4] ;  /* 0x00005680040477ac */ /* 0x000ee20008000800 */
[----:B------:R-:W4:Y:S01]  /*0e40*/  S2UR UR8, SR_CTAID.Y ;  /* 0x00000000000879c3 */ /* 0x000f220000002600 */
[----:B------:R-:W-:-:S05]  /*0e50*/  CS2R.32 R160, SR_CgaSize ;  /* 0x0000000000a07805 */ /* 0x000fca0000008a00 */
[----:B------:R-:W-:-:S05]  /*0e60*/  IMAD R160, R160, -0xa0, RZ ;  /* 0xffffff60a0a07824 */ /* 0x000fca00078e02ff */
[----:B------:R-:W-:-:S14]  /*0e70*/  R2UR UR9, R160 ;  /* 0x00000000a00972ca */ /* 0x000fdc00000e0000 */
[----:B------:R-:W3:Y:S01]  /*0e80*/  LDCU UR9, c[0x0][UR9+0x2a0] ;  /* 0x00005400090977ac */ /* 0x000ee20008000800 */
[----:B------:R-:W4:Y:S01]  /*0e90*/  LDCU UR21, c[0x0][0xb24] ;  /* 0x00016480ff1577ac */ /* 0x000f220008000800 */
[----:B------:R-:W3:Y:S01]  /*0ea0*/  S2UR UR10, SR_CgaCtaId ;  /* 0x00000000000a79c3 */ /* 0x000ee20000008800 */
[----:B------:R-:W-:-:S05]  /*0eb0*/  CS2R.32 R160, SR_CgaSize ;  /* 0x0000000000a07805 */ /* 0x000fca0000008a00 */
[----:B------:R-:W-:-:S05]  /*0ec0*/  IMAD R160, R160, -0xa0, RZ ;  /* 0xffffff60a0a07824 */ /* 0x000fca00078e02ff */
[----:B------:R-:W-:-:S14]  /*0ed0*/  R2UR UR59, R160 ;  /* 0x00000000a03b72ca */ /* 0x000fdc00000e0000 */
[----:B------:R-:W3:Y:S01]  /*0ee0*/  LDCU UR59, c[0x0][UR59+0x2a4] ;  /* 0x000054803b3b77ac */ /* 0x000ee20008000800 */
[----:B------:R-:W3:Y:S01]  /*0ef0*/  LDCU UR42, c[0x0][0xb24] ;  /* 0x00016480ff2a77ac */ /* 0x000ee20008000800 */
[----:B-1----:R-:W-:Y:S01]  /*0f00*/  I2FP.F32.U32 R3, UR7 ;  /* 0x0000000700037c45 */ /* 0x002fe20008201000 */
[----:B------:R-:W1:Y:S01]  /*0f10*/  S2UR UR36, SR_CTAID.Z ;  /* 0x00000000002479c3 */ /* 0x000e620000002700 */
[----:B------:R-:W1:Y:S03]  /*0f20*/  LDCU UR27, c[0x0][0xb30] ;  /* 0x00016600ff1b77ac */ /* 0x000e660008000800 */
[----:B--2---:R-:W-:Y:S01]  /*0f30*/  FMUL R3, R3, UR5 ;  /* 0x0000000503037c20 */ /* 0x004fe20008400000 */
[----:B------:R-:W-:Y:S01]  /*0f40*/  UMOV UR16, UR7 ;  /* 0x0000000700107c82 */ /* 0x000fe20008000000 */
[----:B----4-:R-:W-:Y:S01]  /*0f50*/  UISETP.GE.AND UP2, UPT, UR21, 0x1, UPT ;  /* 0x000000011500788c */ /* 0x010fe2000bf46270 */
[----:B------:R-:W-:Y:S01]  /*0f60*/  I2FP.F32.U32 R2, UR8 ;  /* 0x0000000800027c45 */ /* 0x000fe20008201000 */
[----:B------:R-:W-:-:S02]  /*0f70*/  UMOV UR20, UR8 ;  /* 0x0000000800147c82 */ /* 0x000fc40008000000 */
[----:B------:R-:W2:Y:S02]  /*0f80*/  F2I.U32.TRUNC.NTZ R3, R3 ;  /* 0x0000000300037305 */ /* 0x000ea4000020f000 */
[----:B---3--:R-:W-:Y:S01]  /*0f90*/  FMUL R2, R2, UR4 ;  /* 0x0000000402027c20 */ /* 0x008fe20008400000 */
[----:B------:R-:W-:-:S05]  /*0fa0*/  USHF.L.U32 UR28, UR10, 0xb, URZ ;  /* 0x0000000b0a1c7899 */ /* 0x000fca00080006ff */
[----:B------:R-:W3:Y:S01]  /*0fb0*/  F2I.U32.TRUNC.NTZ R2, R2 ;  /* 0x0000000200027305 */ /* 0x000ee2000020f000 */
[----:B--2---:R-:W-:Y:S02]  /*0fc0*/  R2UR UR4, R3 ;  /* 0x00000000030472ca */ /* 0x004fe400000e0000 */
[----:B---3--:R-:W-:Y:S02]  /*0fd0*/  R2UR UR6, R2 ;  /* 0x00000000020672ca */ /* 0x008fe400000e0000 */
[----:B------:R-:W-:-:S09]  /*0fe0*/  PRMT R2, RZ, 0x7610, R2 ;  /* 0x00007610ff027816 */ /* 0x000fd20000000002 */
[----:B------:R-:W-:-:S04]  /*0ff0*/  UIADD3 UR5, UPT, UPT, -UR4, URZ, URZ ;  /* 0x000000ff04057290 */ /* 0x000fc8000fffe1ff */
[----:B------:R-:W-:Y:S02]  /*1000*/  UIMAD UR5, UR9, UR5, UR7 ;  /* 0x00000005090572a4 */ /* 0x000fe4000f8e0207 */
[----:B------:R-:W-:-:S04]  /*1010*/  UIADD3 UR4, UPT, UPT, -UR6, URZ, URZ ;  /* 0x000000ff06047290 */ /* 0x000fc8000fffe1ff */
[----:B------:R-:W-:Y:S01]  /*1020*/  IMAD.U32 R160, RZ, RZ, UR5 ;  /* 0x00000005ffa07e24 */ /* 0x000fe2000f8e00ff */
[----:B------:R-:W-:Y:S01]  /*1030*/  UIMAD UR59, UR59, UR4, UR8 ;  /* 0x000000043b3b72a4 */ /* 0x000fe2000f8e0208 */
[----:B-1----:R-:W-:Y:S11]  /*1040*/  BRA.U UP4, `(.L_x_17) ;  /* 0x0000000104287547 */ /* 0x002ff6000b800000 */
[----:B------:R-:W-:Y:S01]  /*1050*/  R2UR UR4, R160 ;  /* 0x00000000a00472ca */ /* 0x000fe200000e0000 */
[----:B------:R-:W-:Y:S02]  /*1060*/  UISETP.NE.AND UP0, UPT, UR59, URZ, UPT ;  /* 0x000000ff3b00728c */ /* 0x000fe4000bf05270 */
[----:B------:R-:W-:-:S10]  /*1070*/  UISETP.NE.AND UP1, UPT, UR59, 0x1, UPT ;  /* 0x000000013b00788c */ /* 0x000fd4000bf25270 */
[----:B------:R-:W-:-:S04]  /*1080*/  UISETP.EQ.OR UP0, UPT, UR4, URZ, !UP0 ;  /* 0x000000ff0400728c */ /* 0x000fc8000c702670 */
[----:B------:R-:W-:Y:S02]  /*1090*/  USEL UR5, URZ, 0x1, !UP0 ;  /* 0x00000001ff057887 */ /* 0x000fe4000c000000 */
[----:B------:R-:W-:Y:S02]  /*10a0*/  UISETP.NE.AND UP0, UPT, UR4, URZ, UPT ;  /* 0x000000ff0400728c */ /* 0x000fe4000bf05270 */
[----:B------:R-:W-:-:S04]  /*10b0*/  USEL UR4, URZ, 0x2, UP1 ;  /* 0x00000002ff047887 */ /* 0x000fc80008800000 */
[----:B------:R-:W-:-:S04]  /*10c0*/  USEL UR4, UR4, 0x2, UP0 ;  /* 0x0000000204047887 */ /* 0x000fc80008000000 */
[----:B------:R-:W-:-:S06]  /*10d0*/  UIADD3 UR4, UPT, UPT, UR5, UR4, URZ ;  /* 0x0000000405047290 */ /* 0x000fcc000fffe0ff */
[----:B------:R-:W-:Y:S02]  /*10e0*/  MOV R2, UR4 ;  /* 0x0000000400027c02 */ /* 0x000fe40008000f00 */
.L_x_17:
[----:B------:R-:W-:Y:S05]  /*10f0*/  BRA.U !UP2, `(.L_x_18) ;  /* 0x000000010ad47547 */ /* 0x000fea000b800000 */
[----:B------:R-:W1:Y:S01]  /*1100*/  LDCU.128 UR12, c[0x0][0xb10] ;  /* 0x00016200ff0c77ac */ /* 0x000e620008000c00 */
[----:B------:R-:W2:Y:S01]  /*1110*/  LDCU UR6, c[0x0][0x370] ;  /* 0x00006e00ff0677ac */ /* 0x000ea20008000800 */
[----:B------:R-:W3:Y:S01]  /*1120*/  LDCU UR5, c[0x0][0x374] ;  /* 0x00006e80ff0577ac */ /* 0x000ee20008000800 */
[----:B------:R-:W4:Y:S01]  /*1130*/  LDCU UR26, c[0x0][0xb0c] ;  /* 0x00016180ff1a77ac */ /* 0x000f220008000800 */
[----:B------:R-:W4:Y:S01]  /*1140*/  LDCU UR4, c[0x0][0xb20] ;  /* 0x00016400ff0477ac */ /* 0x000f220008000800 */
[----:B------:R-:W4:Y:S01]  /*1150*/  LDCU.64 UR8, c[0x0][0xb28] ;  /* 0x00016500ff0877ac */ /* 0x000f220008000a00 */
[----:B-1----:R-:W-:Y:S02]  /*1160*/  UISETP.NE.AND UP0, UPT, UR14, 0x1, UPT ;  /* 0x000000010e00788c */ /* 0x002fe4000bf05270 */
[----:B---3--:R-:W-:Y:S02]  /*1170*/  UIMAD.WIDE.U32 UR10, UR5, UR15, URZ ;  /* 0x0000000f050a72a5 */ /* 0x008fe4000f8e00ff */
[----:B--2---:R-:W-:-:S02]  /*1180*/  UIMAD.WIDE.U32 UR22, UR6, UR12, URZ ;  /* 0x0000000c061672a5 */ /* 0x004fc4000f8e00ff */
[----:B----4-:R-:W-:Y:S02]  /*1190*/  UISETP.NE.AND UP1, UPT, UR26, 0x1, UPT ;  /* 0x000000011a00788c */ /* 0x010fe4000bf25270 */
[----:B------:R-:W-:Y:S01]  /*11a0*/  UISETP.NE.AND UP2, UPT, UR21, 0x1, UPT ;  /* 0x000000011500788c */ /* 0x000fe2000bf45270 */
[----:B------:R-:W-:Y:S02]  /*11b0*/  UMOV UR10, UR11 ;  /* 0x0000000b000a7c82 */ /* 0x000fe40008000000 */
[----:B------:R-:W-:Y:S01]  /*11c0*/  UMOV UR22, UR23 ;  /* 0x0000001700167c82 */ /* 0x000fe20008000000 */
[----:B------:R-:W-:Y:S02]  /*11d0*/  @UP0 USHF.R.U32.HI UR5, URZ, UR4, UR10 ;  /* 0x00000004ff050299 */ /* 0x000fe4000801160a */
[----:B------:R-:W-:Y:S02]  /*11e0*/  UIMAD.WIDE.U32 UR24, UR20, UR15, URZ ;  /* 0x0000000f141872a5 */ /* 0x000fe4000f8e00ff */
[----:B------:R-:W-:-:S02]  /*11f0*/  UIMAD.WIDE.U32 UR10, UR5, UR8, URZ ;  /* 0x00000008050a72a5 */ /* 0x000fc4000f8e00ff */
[----:B------:R-:W-:Y:S02]  /*1200*/  @UP1 USHF.R.U32.HI UR6, URZ, UR13, UR22 ;  /* 0x0000000dff061299 */ /* 0x000fe40008011616 */
[----:B------:R-:W-:Y:S02]  /*1210*/  UIMAD.WIDE.U32 UR18, UR16, UR12, URZ ;  /* 0x0000000c101272a5 */ /* 0x000fe4000f8e00ff */
[----:B------:R-:W-:Y:S01]  /*1220*/  UIMAD.WIDE.U32 UR22, UR6, UR8, URZ ;  /* 0x00000008061672a5 */ /* 0x000fe2000f8e00ff */
[----:B------:R-:W-:Y:S01]  /*1230*/  UMOV UR24, UR25 ;  /* 0x0000001900187c82 */ /* 0x000fe20008000000 */
[----:B------:R-:W-:Y:S01]  /*1240*/  UMOV UR10, UR11 ;  /* 0x0000000b000a7c82 */ /* 0x000fe20008000000 */
[----:B------:R-:W-:Y:S02]  /*1250*/  USHF.R.U32.HI UR24, URZ, UR4, UR24 ;  /* 0x00000004ff187299 */ /* 0x000fe40008011618 */
[----:B------:R-:W-:Y:S02]  /*1260*/  @UP2 USHF.R.U32.HI UR5, URZ, UR9, UR10 ;  /* 0x00000009ff052299 */ /* 0x000fe4000801160a */
[----:B------:R-:W-:Y:S01]  /*1270*/  UMOV UR7, UR23 ;  /* 0x0000001700077c82 */ /* 0x000fe20008000000 */
[----:B------:R-:W-:Y:S01]  /*1280*/  UMOV UR18, UR19 ;  /* 0x0000001300127c82 */ /* 0x000fe20008000000 */
[----:B------:R-:W-:-:S02]  /*1290*/  @UP2 USHF.R.U32.HI UR6, URZ, UR9, UR7 ;  /* 0x00000009ff062299 */ /* 0x000fc40008011607 */
[----:B------:R-:W-:Y:S02]  /*12a0*/  USHF.R.U32.HI UR18, URZ, UR13, UR18 ;  /* 0x0000000dff127299 */ /* 0x000fe40008011612 */
[----:B------:R-:W-:Y:S02]  /*12b0*/  USEL UR4, UR20, UR24, !UP0 ;  /* 0x0000001814047287 */ /* 0x000fe4000c000000 */
[----:B------:R-:W-:Y:S02]  /*12c0*/  UIMAD UR7, UR5, UR21, URZ ;  /* 0x00000015050772a4 */ /* 0x000fe4000f8e02ff */
[----:B------:R-:W-:Y:S02]  /*12d0*/  USEL UR5, UR16, UR18, !UP1 ;  /* 0x0000001210057287 */ /* 0x000fe4000c800000 */
[----:B------:R-:W-:Y:S02]  /*12e0*/  UIMAD UR12, UR6, UR21, URZ ;  /* 0x00000015060c72a4 */ /* 0x000fe4000f8e02ff */
[----:B------:R-:W-:-:S02]  /*12f0*/  UISETP.GE.AND UP0, UPT, UR4, UR7, UPT ;  /* 0x000000070400728c */ /* 0x000fc4000bf06270 */
[----:B------:R-:W-:Y:S02]  /*1300*/  UIMAD.WIDE.U32 UR10, UR4, UR8, URZ ;  /* 0x00000008040a72a5 */ /* 0x000fe4000f8e00ff */
[----:B------:R-:W-:Y:S02]  /*1310*/  UISETP.GE.OR UP0, UPT, UR5, UR12, UP0 ;  /* 0x0000000c0500728c */ /* 0x000fe40008706670 */
[----:B------:R-:W-:Y:S02]  /*1320*/  UIMAD.WIDE.U32 UR12, UR5, UR8, URZ ;  /* 0x00000008050c72a5 */ /* 0x000fe4000f8e00ff */
[----:B------:R-:W-:Y:S01]  /*1330*/  UIADD3 UR10, UPT, UPT, -UR4, URZ, URZ ;  /* 0x000000ff040a7290 */ /* 0x000fe2000fffe1ff */
[----:B------:R-:W-:Y:S01]  /*1340*/  UMOV UR8, UR11 ;  /* 0x0000000b00087c82 */ /* 0x000fe20008000000 */
[----:B------:R-:W-:Y:S02]  /*1350*/  UIADD3 UR11, UPT, UPT, -UR5, URZ, URZ ;  /* 0x000000ff050b7290 */ /* 0x000fe4000fffe1ff */
[----:B------:R-:W-:-:S03]  /*1360*/  USHF.R.U32.HI UR8, URZ, UR9, UR8 ;  /* 0x00000009ff087299 */ /* 0x000fc60008011608 */
[----:B------:R-:W-:Y:S01]  /*1370*/  @!UP0 UMOV UR7, UR13 ;  /* 0x0000000d00078c82 */ /* 0x000fe20008000000 */
[----:B------:R-:W-:Y:S02]  /*1380*/  UIMAD UR20, UR14, UR10, UR20 ;  /* 0x0000000a0e1472a4 */ /* 0x000fe4000f8e0214 */
[----:B------:R-:W-:Y:S02]  /*1390*/  USEL UR8, UR4, UR8, !UP2 ;  /* 0x0000000804087287 */ /* 0x000fe4000d000000 */
[----:B------:R-:W-:Y:S02]  /*13a0*/  @!UP0 USHF.R.U32.HI UR7, URZ, UR9, UR7 ;  /* 0x00000009ff078299 */ /* 0x000fe40008011607 */
[----:B------:R-:W-:Y:S02]  /*13b0*/  UIADD3 UR9, UPT, UPT, -UR8, URZ, URZ ;  /* 0x000000ff08097290 */ /* 0x000fe4000fffe1ff */
[----:B------:R-:W-:Y:S02]  /*13c0*/  @!UP0 USEL UR7, UR5, UR7, !UP2 ;  /* 0x0000000705078287 */ /* 0x000fe4000d000000 */
[----:B------:R-:W-:-:S02]  /*13d0*/  UIMAD UR9, UR21, UR9, UR4 ;  /* 0x00000009150972a4 */ /* 0x000fc4000f8e0204 */
[----:B------:R-:W-:Y:S02]  /*13e0*/  @!UP0 UIADD3 UR8, UPT, UPT, UR8, -UR7, URZ ;  /* 0x8000000708088290 */ /* 0x000fe4000fffe0ff */
[----:B------:R-:W-:Y:S02]  /*13f0*/  @!UP0 UIMAD UR6, UR9, UR6, UR7 ;  /* 0x00000006090682a4 */ /* 0x000fe4000f8e0207 */
[----:B------:R-:W-:Y:S02]  /*1400*/  @!UP0 UIMAD UR4, UR8, UR21, UR5 ;  /* 0x00000015080482a4 */ /* 0x000fe4000f8e0205 */
[----:B------:R-:W-:Y:S02]  /*1410*/  UIMAD UR16, UR26, UR11, UR16 ;  /* 0x0000000b1a1072a4 */ /* 0x000fe4000f8e0210 */
[----:B------:R-:W-:Y:S01]  /*1420*/  UIMAD UR20, UR4, UR14, UR20 ;  /* 0x0000000e041472a4 */ /* 0x000fe2000f8e0214 */
[----:B------:R-:W-:Y:S02]  /*1430*/  @!UP0 UMOV UR5, UR6 ;  /* 0x0000000600058c82 */ /* 0x000fe40008000000 */
[----:B------:R-:W-:-:S12]  /*1440*/  UIMAD UR16, UR5, UR26, UR16 ;  /* 0x0000001a051072a4 */ /* 0x000fd8000f8e0210 */
.L_x_18:
[----:B------:R-:W-:Y:S02]  /*1450*/  UISETP.NE.AND UP1, UPT, UR27, 0x1, UPT ;  /* 0x000000011b00788c */ /* 0x000fe4000bf25270 */
[----:B------:R-:W-:Y:S02]  /*1460*/  UISETP.NE.AND UP0, UPT, UR17, 0x2, UPT ;  /* 0x000000021100788c */ /* 0x000fe4000bf05270 */
[----:B------:R-:W-:-:S05]  /*1470*/  ULOP3.LUT UR28, UR28, 0x800, URZ, 0xc0, !UPT ;  /* 0x000008001c1c7892 */ /* 0x000fca000f8ec0ff */
[----:B------:R-:W-:Y:S07]  /*1480*/  BRA.U UP1, `(.L_x_19) ;  /* 0x0000000101447547 */ /* 0x000fee000b800000 */
[----:B------:R-:W1:Y:S01]  /*1490*/  LDCU.128 UR8, c[0x0][0xb10] ;  /* 0x00016200ff0877ac */ /* 0x000e620008000c00 */
[----:B------:R-:W2:Y:S01]  /*14a0*/  LDCU UR12, c[0x0][0xb0c] ;  /* 0x00016180ff0c77ac */ /* 0x000ea20008000800 */
[----:B------:R-:W3:Y:S01]  /*14b0*/  LDCU UR13, c[0x0][0xb20] ;  /* 0x00016400ff0d77ac */ /* 0x000ee20008000800 */
[----:B-1----:R-:W-:Y:S02]  /*14c0*/  UIMAD.WIDE.U32 UR6, UR16, UR8, URZ ;  /* 0x00000008100672a5 */ /* 0x002fe4000f8e00ff */
[----:B------:R-:W-:Y:S02]  /*14d0*/  UIMAD.WIDE.U32 UR4, UR20, UR11, URZ ;  /* 0x0000000b140472a5 */ /* 0x000fe4000f8e00ff */
[----:B--2---:R-:W-:Y:S02]  /*14e0*/  UISETP.NE.AND UP2, UPT, UR12, 0x1, UPT ;  /* 0x000000010c00788c */ /* 0x004fe4000bf45270 */
[----:B------:R-:W-:Y:S01]  /*14f0*/  UISETP.NE.AND UP1, UPT, UR10, 0x1, UPT ;  /* 0x000000010a00788c */ /* 0x000fe2000bf25270 */
[----:B------:R-:W-:-:S02]  /*1500*/  UMOV UR6, UR7 ;  /* 0x0000000700067c82 */ /* 0x000fc40008000000 */
[----:B------:R-:W-:Y:S01]  /*1510*/  UMOV UR4, UR5 ;  /* 0x0000000500047c82 */ /* 0x000fe20008000000 */
[----:B------:R-:W-:Y:S02]  /*1520*/  USHF.R.U32.HI UR6, URZ, UR9, UR6 ;  /* 0x00000009ff067299 */ /* 0x000fe40008011606 */
[----:B---3--:R-:W-:Y:S02]  /*1530*/  USHF.R.U32.HI UR4, URZ, UR13, UR4 ;  /* 0x0000000dff047299 */ /* 0x008fe40008011604 */
[----:B------:R-:W-:Y:S02]  /*1540*/  USEL UR5, UR16, UR6, !UP2 ;  /* 0x0000000610057287 */ /* 0x000fe4000d000000 */
[----:B------:R-:W-:-:S04]  /*1550*/  USEL UR4, UR20, UR4, !UP1 ;  /* 0x0000000414047287 */ /* 0x000fc8000c800000 */
[----:B------:R-:W-:Y:S02]  /*1560*/  UIADD3 UR6, UPT, UPT, UR5, -UR4, URZ ;  /* 0x8000000405067290 */ /* 0x000fe4000fffe0ff */
[----:B------:R-:W-:Y:S02]  /*1570*/  UIADD3 UR4, UPT, UPT, -UR5, UR4, URZ ;  /* 0x0000000405047290 */ /* 0x000fe4000fffe1ff */
[----:B------:R-:W-:Y:S02]  /*1580*/  UIMAD UR20, UR6, UR10, UR20 ;  /* 0x0000000a061472a4 */ /* 0x000fe4000f8e0214 */
[----:B------:R-:W-:-:S12]  /*1590*/  UIMAD UR16, UR4, UR12, UR16 ;  /* 0x0000000c041072a4 */ /* 0x000fd8000f8e0210 */
.L_x_19:
[----:B------:R-:W-:Y:S05]  /*15a0*/  BRA.U !UP5, `(.L_x_20) ;  /* 0x000000010d0c7547 */ /* 0x000fea000b800000 */
[----:B------:R-:W-:Y:S01]  /*15b0*/  UCGABAR_WAIT ;  /* 0x0000000000007dc7 */ /* 0x000fe20008000000 */
[----:B------:R-:W-:Y:S01]  /*15c0*/  CCTL.IVALL ;  /* 0x00000000ff00798f */ /* 0x000fe20002000000 */
[----:B------:R-:W-:Y:S05]  /*15d0*/  BRA `(.L_x_21) ;  /* 0x0000000000047947 */ /* 0x000fea0003800000 */
.L_x_20:
[----:B------:R-:W-:Y:S06]  /*15e0*/  BAR.SYNC.DEFER_BLOCKING 0x0 ;  /* 0x0000000000007b1d */ /* 0x000fec0000010000 */
.L_x_21:
[----:B------:R-:W-:Y:S05]  /*15f0*/  BRA.U UP0, `(.L_x_22) ;  /* 0x0000001100947547 */ /* 0x000fea000b800000 */
[----:B------:R-:W1:Y:S01]  /*1600*/  LDCU UR6, c[0x0][0x38c] ;  /* 0x00007180ff0677ac */ /* 0x000e620008000800 */
[----:B------:R-:W2:Y:S01]  /*1610*/  S2UR UR8, SR_CgaCtaId ;  /* 0x00000000000879c3 */ /* 0x000ea20000008800 */
[----:B------:R-:W-:Y:S01]  /*1620*/  PLOP3.LUT P1, PT, PT, PT, UP3, 0x80, 0x8 ;  /* 0x000000000008781c */ /* 0x000fe20003f2f038 */
[----:B------:R-:W-:Y:S01]  /*1630*/  IMAD.MOV.U32 R12, RZ, RZ, 0x1 ;  /* 0x00000001ff0c7424 */ /* 0x000fe200078e00ff */
[----:B------:R-:W-:Y:S01]  /*1640*/  UMOV UR7, 0x400 ;  /* 0x0000040000077882 */ /* 0x000fe20000000000 */
[----:B------:R-:W-:Y:S01]  /*1650*/  UISETP.NE.AND UP1, UPT, UR17, URZ, UPT ;  /* 0x000000ff1100728c */ /* 0x000fe2000bf25270 */
[----:B------:R-:W-:Y:S02]  /*1660*/  ISETP.EQ.OR P2, PT, R0, RZ, P3 ;  /* 0x000000ff0000720c */ /* 0x000fe40001f42670 */
[----:B------:R-:W-:Y:S02]  /*1670*/  CS2R R10, SRZ ;  /* 0x00000000000a7805 */ /* 0x000fe4000001ff00 */
[----:B------:R-:W-:Y:S01]  /*1680*/  PLOP3.LUT P1, PT, P1, PT, PT, 0x8, 0x80 ;  /* 0x000000000080781c */ /* 0x000fe20000f2e170 */
[----:B------:R-:W-:Y:S01]  /*1690*/  IMAD.MOV.U32 R9, RZ, RZ, RZ ;  /* 0x000000ffff097224 */ /* 0x000fe200078e00ff */
[----:B------:R-:W3:Y:S01]  /*16a0*/  LDCU UR40, c[0x0][0x370] ;  /* 0x00006e00ff2877ac */ /* 0x000ee20008000800 */
[----:B------:R-:W-:Y:S01]  /*16b0*/  IMAD.MOV.U32 R8, RZ, RZ, 0x1 ;  /* 0x00000001ff087424 */ /* 0x000fe200078e00ff */
[----:B------:R-:W4:Y:S01]  /*16c0*/  LDCU.64 UR26, c[0x0][0x348] ;  /* 0x00006900ff1a77ac */ /* 0x000f220008000a00 */
[----:B-1----:R-:W-:-:S02]  /*16d0*/  UIADD3 UR5, UPT, UPT, UR6, 0x1f, URZ ;  /* 0x0000001f06057890 */ /* 0x002fc4000fffe0ff */
[----:B------:R-:W-:Y:S02]  /*16e0*/  USHF.R.U32.HI UR45, URZ, 0x5, UR28 ;  /* 0x00000005ff2d7899 */ /* 0x000fe4000801161c */
[----:B------:R-:W-:Y:S02]  /*16f0*/  USHF.R.S32.HI UR4, URZ, 0x1f, UR5 ;  /* 0x0000001fff047899 */ /* 0x000fe40008011405 */
[----:B------:R-:W-:Y:S02]  /*1700*/  UIADD3 UR46, UPT, UPT, UR6, 0x3e, URZ ;  /* 0x0000003e062e7890 */ /* 0x000fe4000fffe0ff */
[----:B------:R-:W-:Y:S02]  /*1710*/  ULEA.HI UR4, UR4, UR5, URZ, 0x5 ;  /* 0x0000000504047291 */ /* 0x000fe4000f8f28ff */
[----:B--2---:R-:W-:Y:S02]  /*1720*/  ULEA UR7, UR8, UR7, 0x18 ;  /* 0x0000000708077291 */ /* 0x004fe4000f8ec0ff */
[----:B------:R-:W-:-:S02]  /*1730*/  USHF.R.S32.HI UR43, URZ, 0x5, UR4 ;  /* 0x00000005ff2b7899 */ /* 0x000fc40008011404 */
[----:B------:R-:W-:Y:S02]  /*1740*/  UIADD3 UR4, UPT, UPT, UR6, -0x1, URZ ;  /* 0xffffffff06047890 */ /* 0x000fe4000fffe0ff */
[----:B------:R-:W-:Y:S02]  /*1750*/  UISETP.LT.U32.AND UP0, UPT, UR43, 0x3, UPT ;  /* 0x000000032b00788c */ /* 0x000fe4000bf01070 */
[----:B------:R-:W-:Y:S02]  /*1760*/  UISETP.GE.U32.AND UP2, UPT, UR4, -0x3f, UPT ;  /* 0xffffffc10400788c */ /* 0x000fe4000bf46070 */
[----:B------:R-:W-:Y:S01]  /*1770*/  USEL UR41, UR43, 0x3, UP0 ;  /* 0x000000032b297887 */ /* 0x000fe20008000000 */
[----:B------:R-:W1:Y:S03]  /*1780*/  LDCU UR39, c[0x0][0x374] ;  /* 0x00006e80ff2777ac */ /* 0x000e660008000800 */
[----:B------:R-:W-:-:S02]  /*1790*/  UIADD3 UR21, UPT, UPT, UR41, -0x1, URZ ;  /* 0xffffffff29157890 */ /* 0x000fc4000fffe0ff */
[----:B------:R-:W-:-:S03]  /*17a0*/  USEL UR24, UR48, 0x2, UP1 ;  /* 0x0000000230187887 */ /* 0x000fc60008800000 */
[----:B------:R-:W-:Y:S02]  /*17b0*/  @UP2 UIADD3 UR21, UPT, UPT, UR41, URZ, URZ ;  /* 0x000000ff29152290 */ /* 0x000fe4000fffe0ff */
[----:B------:R-:W-:Y:S02]  /*17c0*/  UIADD3 UR29, UPT, UPT, UR7, 0xc400, UR28 ;  /* 0x0000c400071d7890 */ /* 0x000fe4000fffe01c */
[----:B------:R-:W-:Y:S02]  /*17d0*/  UIADD3 UR44, UPT, UPT, UR43, -UR41, URZ ;  /* 0x800000292b2c7290 */ /* 0x000fe4000fffe0ff */
[----:B------:R-:W-:Y:S01]  /*17e0*/  UIADD3 UR21, UPT, UPT, UR21, 0x1, URZ ;  /* 0x0000000115157890 */ /* 0x000fe2000fffe0ff */
[----:B---34-:R-:W-:-:S11]  /*17f0*/  UMOV UR5, URZ ;  /* 0x000000ff00057c82 */ /* 0x018fd60008000000 */
.L_x_42:
[----:B------:R-:W2:Y:S02]  /*1800*/  S2UR UR4, SR_CgaCtaId ;  /* 0x00000000000479c3 */ /* 0x000ea40000008800 */
[----:B--2---:R-:W-:-:S09]  /*1810*/  UISETP.NE.AND UP0, UPT, UR4, URZ, UPT ;  /* 0x000000ff0400728c */ /* 0x004fd2000bf05270 */
[----:B-1----:R-:W-:Y:S05]  /*1820*/  BRA.U UP0, `(.L_x_23) ;  /* 0x0000000100287547 */ /* 0x002fea000b800000 */
[----:B------:R-:W-:Y:S02]  /*1830*/  LEA R0, R9, UR7, 0x3 ;  /* 0x0000000709007c11 */ /* 0x000fe4000f8e18ff */
[----:B------:R-:W-:-:S04]  /*1840*/  SHF.L.U32 R3, R8, 0x1f, RZ ;  /* 0x0000001f08037819 */ /* 0x000fc800000006ff */
[----:B------:R-:W2:Y:S02]  /*1850*/  SYNCS.PHASECHK.TRANS64.TRYWAIT P0, [R0+URZ+0xd0], R3 ;  /* 0x0000d003000075a7 */ /* 0x000ea400080011ff */
[----:B--2---:R-:W-:Y:S05]  /*1860*/  @!P0 BRA `(.L_x_24) ;  /* 0x0000009c001c8947 */ /* 0x004fea0003800000 */
.L_x_132:
[----:B------:R3:W-:Y:S01]  /*1870*/  SYNCS.ARRIVE.TRANS64.A1T0 RZ, [R0+URZ+0xc0], RZ ;  /* 0x0000c0ff00ff79a7 */ /* 0x0007e200081000ff */
[----:B------:R-:W-:-:S05]  /*1880*/  VIADD R9, R9, 0x1 ;  /* 0x0000000109097836 */ /* 0x000fca0000000000 */
[----:B------:R-:W-:-:S04]  /*1890*/  ISETP.NE.AND P0, PT, R9, 0x2, PT ;  /* 0x000000020900780c */ /* 0x000fc80003f05270 */
[----:B--2---:R-:W-:Y:S02]  /*18a0*/  SEL R3, RZ, 0x1, P0 ;  /* 0x00000001ff037807 */ /* 0x004fe40000000000 */
[----:B------:R-:W-:Y:S02]  /*18b0*/  SEL R9, R9, RZ, P0 ;  /* 0x000000ff09097207 */ /* 0x000fe40000000000 */
[----:B------:R-:W-:-:S07]  /*18c0*/  LOP3.LUT R8, R8, R3, RZ, 0x3c, !PT ;  /* 0x0000000308087212 */ /* 0x000fce00078e3cff */
.L_x_23:
[----:B------:R-:W-:Y:S01]  /*18d0*/  ULEA UR4, UR5, UR7, 0x3 ;  /* 0x0000000705047291 */ /* 0x000fe2000f8e18ff */
[----:B---3--:R-:W-:Y:S01]  /*18e0*/  SHF.L.U32 R0, R12, 0x1f, RZ ;  /* 0x0000001f0c007819 */ /* 0x008fe200000006ff */
[----:B------:R-:W-:Y:S02]  /*18f0*/  UISETP.GE.U32.AND UP0, UPT, UR46, 0x3f, UPT ;  /* 0x0000003f2e00788c */ /* 0x000fe4000bf06070 */
[----:B------:R-:W-:Y:S02]  /*1900*/  USHF.L.U32 UR11, UR20, 0x8, URZ ;  /* 0x00000008140b7899 */ /* 0x000fe400080006ff */
[----:B------:R-:W-:Y:S01]  /*1910*/  ULEA UR35, UR16, UR45, 0x7 ;  /* 0x0000002d10237291 */ /* 0x000fe2000f8e38ff */
[----:B------:R-:W-:Y:S02]  /*1920*/  UMOV UR13, URZ ;  /* 0x000000ff000d7c82 */ /* 0x000fe40008000000 */
[----:B------:R2:W3:Y:S02]  /*1930*/  SYNCS.PHASECHK.TRANS64.TRYWAIT P0, [UR4+0x18], R0 ;  /* 0x00001800ff0075a7 */ /* 0x0004e40008001104 */
[----:B------:R-:W-:Y:S07]  /*1940*/  BRA.U !UP0, `(.L_x_25) ;  /* 0x0000000108bc7547 */ /* 0x000fee000b800000 */
[----:B------:R-:W-:Y:S01]  /*1950*/  UMOV UR6, URZ ;  /* 0x000000ff00067c82 */ /* 0x000fe20008000000 */
[----:B------:R-:W-:-:S05]  /*1960*/  UMOV UR4, UR5 ;  /* 0x0000000500047c82 */ /* 0x000fca0008000000 */
.L_x_31:
[----:B------:R-:W-:Y:S01]  /*1970*/  ULEA UR33, UR4, UR7, 0x3 ;  /* 0x0000000704217291 */ /* 0x000fe2000f8e18ff */
[----:B---3--:R-:W-:Y:S01]  /*1980*/  @!P3 MOV R2, 0x3000 ;  /* 0x000030000002b802 */ /* 0x008fe20000000f00 */
[----:B-1-3--:R-:W-:Y:S10]  /*1990*/  @P0 BRA `(.L_x_26) ;  /* 0x00000000000c0947 */ /* 0x00aff40003800000 */
[----:B------:R-:W-:-:S04]  /*19a0*/  SHF.L.U32 R3, R12, 0x1f, RZ ;  /* 0x0000001f0c037819 */ /* 0x000fc800000006ff */
[----:B------:R-:W3:Y:S02]  /*19b0*/  SYNCS.PHASECHK.TRANS64.TRYWAIT P0, [UR33+0x18], R3 ;  /* 0x00001803ff0075a7 */ /* 0x000ee40008001121 */
[----:B---3--:R-:W-:Y:S05]  /*19c0*/  @!P0 BRA `(.L_x_27) ;  /* 0x0000009800d88947 */ /* 0x008fea0003800000 */
.L_x_26:
[----:B------:R3:W-:Y:S01]  /*19d0*/  @!P3 SYNCS.ARRIVE.TRANS64 RZ, [UR33], R2 ;  /* 0x00000002ffffb9a7 */ /* 0x0007e20008000021 */
[----:B------:R-:W-:-:S04]  /*19e0*/  ULOP3.LUT UR5, UR24, 0x2, URZ, 0xfc, !UPT ;  /* 0x0000000218057892 */ /* 0x000fc8000f8efcff */
[----:B------:R-:W-:-:S09]  /*19f0*/  UISETP.NE.AND UP0, UPT, UR5, 0x2, UPT ;  /* 0x000000020500788c */ /* 0x000fd2000bf05270 */
[----:B------:R-:W-:Y:S05]  /*1a00*/  BRA.U UP0, `(.L_x_28) ;  /* 0x0000000100047547 */ /* 0x000fea000b800000 */
[----:B-1----:R-:W-:Y:S05]  /*1a10*/  BPT.TRAP 0x1 ;  /* 0x000000040000795c */ /* 0x002fea0000300000 */
.L_x_28:
[----:B------:R-:W-:Y:S04]  /*1a20*/  BSSY.RECONVERGENT B0, `(.L_x_29) ;  /* 0x0000003000007945 */ /* 0x000fe80003800200 */
[----:B------:R-:W-:Y:S05]  /*1a30*/  @P2 BRA `(.L_x_30) ;  /* 0x0000000000042947 */ /* 0x000fea0003800000 */
[----:B-1----:R-:W-:Y:S05]  /*1a40*/  BPT.TRAP 0x1 ;  /* 0x000000040000795c */ /* 0x002fea0000300000 */
.L_x_30:
[----:B-1----:R-:W-:Y:S05]  /*1a50*/  BSYNC.RECONVERGENT B0 ;  /* 0x0000000000007941 */ /* 0x002fea0003800200 */
.L_x_29:
[----:B------:R-:W-:Y:S02]  /*1a60*/  UIADD3 UR5, UPT, UPT, UR4, 0x1, URZ ;  /* 0x0000000104057890 */ /* 0x000fe4000fffe0ff */
[----:B------:R-:W-:Y:S02]  /*1a70*/  ULEA UR32, UR4, UR28, 0xc ;  /* 0x0000001c04207291 */ /* 0x000fe4000f8e60ff */
[----:B------:R-:W-:Y:S02]  /*1a80*/  UISETP.NE.AND UP0, UPT, UR5, 0x3, UPT ;  /* 0x000000030500788c */ /* 0x000fe4000bf05270 */
[----:B------:R-:W-:Y:S02]  /*1a90*/  UIADD3 UR16, UP1, UPT, UR26, 0x80, URZ ;  /* 0x000000801a107890 */ /* 0x000fe4000ff3e0ff */
[----:B------:R-:W-:Y:S02]  /*1aa0*/  USEL UR9, URZ, 0x1, UP0 ;  /* 0x00000001ff097887 */ /* 0x000fe40008000000 */
[----:B------:R-:W-:-:S02]  /*1ab0*/  USEL UR5, UR5, URZ, UP0 ;  /* 0x000000ff05057287 */ /* 0x000fc40008000000 */
[----:B------:R-:W-:Y:S02]  /*1ac0*/  UIADD3 UR14, UP0, UPT, UR26, 0x180, URZ ;  /* 0x000001801a0e7890 */ /* 0x000fe4000ff1e0ff */
[----:B------:R-:W-:Y:S01]  /*1ad0*/  ULEA UR8, UR5, UR7, 0x3 ;  /* 0x0000000705087291 */ /* 0x000fe2000f8e18ff */
[----:B------:R-:W-:Y:S01]  /*1ae0*/  LOP3.LUT R12, R12, UR9, RZ, 0x3c, !PT ;  /* 0x000000090c0c7c12 */ /* 0x000fe2000f8e3cff */
[----:B------:R-:W-:Y:S02]  /*1af0*/  USHF.L.U32 UR34, UR6, 0x5, URZ ;  /* 0x0000000506227899 */ /* 0x000fe400080006ff */
[----:B------:R-:W-:Y:S01]  /*1b00*/  UIADD3.X UR17, UPT, UPT, URZ, UR27, URZ, UP1, !UPT ;  /* 0x0000001bff117290 */ /* 0x000fe20008ffe4ff */
[----:B--2---:R-:W-:Y:S01]  /*1b10*/  SHF.L.U32 R0, R12, 0x1f, RZ ;  /* 0x0000001f0c007819 */ /* 0x004fe200000006ff */
[----:B------:R-:W-:Y:S02]  /*1b20*/  UIADD3 UR32, UPT, UPT, UR7, 0xc400, UR32 ;  /* 0x0000c40007207890 */ /* 0x000fe4000fffe020 */
[----:B------:R-:W-:Y:S01]  /*1b30*/  UIADD3.X UR15, UPT, UPT, URZ, UR27, URZ, UP0, !UPT ;  /* 0x0000001bff0f7290 */ /* 0x000fe200087fe4ff */
[----:B------:R4:W1:Y:S01]  /*1b40*/  SYNCS.PHASECHK.TRANS64.TRYWAIT P0, [UR8+0x18], R0 ;  /* 0x00001800ff0075a7 */ /* 0x0008620008001108 */
[----:B------:R-:W-:Y:S01]  /*1b50*/  ULEA UR8, UR4, UR7, 0xd ;  /* 0x0000000704087291 */ /* 0x000fe2000f8e68ff */
[----:B------:R-:W-:Y:S01]  /*1b60*/  UMOV UR13, 0x30000 ;  /* 0x00030000000d7882 */ /* 0x000fe20000000000 */
[----:B------:R-:W-:-:S02]  /*1b70*/  UMOV UR18, 0x0 ;  /* 0x0000000000127882 */ /* 0x000fc40000000000 */
[----:B------:R-:W-:Y:S01]  /*1b80*/  UIADD3 UR8, UPT, UPT, UR8, 0xf400, URZ ;  /* 0x0000f40008087890 */ /* 0x000fe2000fffe0ff */
[----:B------:R-:W-:Y:S01]  /*1b90*/  UMOV UR19, 0x10000000 ;  /* 0x1000000000137882 */ /* 0x000fe20000000000 */
[----:B------:R-:W-:Y:S01]  /*1ba0*/  UMOV UR12, UR36 ;  /* 0x00000024000c7c82 */ /* 0x000fe20008000000 */
[----:B------:R-:W-:Y:S01]  /*1bb0*/  UMOV UR9, UR33 ;  /* 0x0000002100097c82 */ /* 0x000fe20008000000 */
[----:B------:R-:W-:Y:S01]  /*1bc0*/  UMOV UR10, UR34 ;  /* 0x00000022000a7c82 */ /* 0x000fe20008000000 */
[----:B------:R2:W-:Y:S01]  /*1bd0*/  UTMALDG.3D.MULTICAST [UR32], [UR16], UR13, desc[UR18] ;  /* 0x00001220100073b4 */ /* 0x0005e2000801180d */
[----:B------:R-:W-:Y:S01]  /*1be0*/  UIADD3 UR6, UPT, UPT, UR6, 0x1, URZ ;  /* 0x0000000106067890 */ /* 0x000fe2000fffe0ff */
[----:B------:R-:W-:-:S03]  /*1bf0*/  UMOV UR4, UR5 ;  /* 0x0000000500047c82 */ /* 0x000fc60008000000 */
[----:B------:R-:W-:Y:S01]  /*1c00*/  UISETP.NE.AND UP0, UPT, UR6, UR21, UPT ;  /* 0x000000150600728c */ /* 0x000fe2000bf05270 */
[----:B------:R4:W-:Y:S01]  /*1c10*/  UTMALDG.3D [UR8], [UR14], desc[UR18] ;  /* 0x000012080e0075b4 */ /* 0x0009e20008011000 */
[----:B--2---:R-:W-:-:S07]  /*1c20*/  UMOV UR13, UR21 ;  /* 0x00000015000d7c82 */ /* 0x004fce0008000000 */
[----:B----4-:R-:W-:Y:S05]  /*1c30*/  BRA.U UP0, `(.L_x_31) ;  /* 0xfffffffd004c7547 */ /* 0x010fea000b83ffff */
.L_x_25:
[----:B------:R-:W-:Y:S01]  /*1c40*/  ULEA UR4, UR5, UR7, 0x3 ;  /* 0x0000000705047291 */ /* 0x000fe2000f8e18ff */
[----:B--2---:R-:W-:Y:S01]  /*1c50*/  SHF.L.U32 R0, R12, 0x1f, RZ ;  /* 0x0000001f0c007819 */ /* 0x004fe200000006ff */
[----:B------:R-:W-:Y:S01]  /*1c60*/  @!P1 SYNCS.ARRIVE.TRANS64.A1T0 RZ, [UR7+0x78], RZ ;  /* 0x000078ffffff99a7 */ /* 0x000fe20008100007 */
[----:B------:R-:W-:-:S06]  /*1c70*/  UISETP.GT.AND UP0, UPT, UR43, UR41, UPT ;  /* 0x000000292b00728c */ /* 0x000fcc000bf04270 */
[----:B-1-3--:R1:W2:Y:S03]  /*1c80*/  SYNCS.PHASECHK.TRANS64.TRYWAIT P0, [UR4+0x18], R0 ;  /* 0x00001800ff0075a7 */ /* 0x00a2a60008001104 */
[----:B------:R-:W-:Y:S05]  /*1c90*/  BRA.U !UP0, `(.L_x_32) ;  /* 0x0000000108bc7547 */ /* 0x000fea000b800000 */
[----:B------:R-:W-:Y:S01]  /*1ca0*/  UIADD3 UR25, UPT, UPT, UR44, UR13, URZ ;  /* 0x0000000d2c197290 */ /* 0x000fe2000fffe0ff */
[----:B------:R-:W-:-:S11]  /*1cb0*/  UMOV UR4, UR5 ;  /* 0x0000000500047c82 */ /* 0x000fd60008000000 */
.L_x_38:
[----:B------:R-:W-:Y:S01]  /*1cc0*/  ULEA UR17, UR4, UR7, 0x3 ;  /* 0x0000000704117291 */ /* 0x000fe2000f8e18ff */
[----:B--2---:R-:W-:Y:S01]  /*1cd0*/  @!P3 MOV R2, 0x3000 ;  /* 0x000030000002b802 */ /* 0x004fe20000000f00 */
[----:B--2-4-:R-:W-:Y:S10]  /*1ce0*/  @P0 BRA `(.L_x_33) ;  /* 0x00000000000c0947 */ /* 0x014ff40003800000 */
[----:B------:R-:W-:-:S04]  /*1cf0*/  SHF.L.U32 R3, R12, 0x1f, RZ ;  /* 0x0000001f0c037819 */ /* 0x000fc800000006ff */
[----:B------:R-:W2:Y:S02]  /*1d00*/  SYNCS.PHASECHK.TRANS64.TRYWAIT P0, [UR17+0x18], R3 ;  /* 0x00001803ff0075a7 */ /* 0x000ea40008001111 */
[----:B--2---:R-:W-:Y:S05]  /*1d10*/  @!P0 BRA `(.L_x_34) ;  /* 0x00000098001c8947 */ /* 0x004fea0003800000 */
.L_x_33:
[----:B------:R2:W-:Y:S01]  /*1d20*/  @!P3 SYNCS.ARRIVE.TRANS64 RZ, [UR17], R2 ;  /* 0x00000002ffffb9a7 */ /* 0x0005e20008000011 */
[----:B------:R-:W-:-:S04]  /*1d30*/  ULOP3.LUT UR5, UR24, 0x2, URZ, 0xfc, !UPT ;  /* 0x0000000218057892 */ /* 0x000fc8000f8efcff */
[----:B------:R-:W-:-:S09]  /*1d40*/  UISETP.NE.AND UP0, UPT, UR5, 0x2, UPT ;  /* 0x000000020500788c */ /* 0x000fd2000bf05270 */
[----:B------:R-:W-:Y:S05]  /*1d50*/  BRA.U UP0, `(.L_x_35) ;  /* 0x0000000100047547 */ /* 0x000fea000b800000 */
[----:B------:R-:W-:Y:S05]  /*1d60*/  BPT.TRAP 0x1 ;  /* 0x000000040000795c */ /* 0x000fea0000300000 */
.L_x_35:
[----:B------:R-:W-:Y:S04]  /*1d70*/  BSSY.RECONVERGENT B0, `(.L_x_36) ;  /* 0x0000003000007945 */ /* 0x000fe80003800200 */
[----:B------:R-:W-:Y:S05]  /*1d80*/  @P2 BRA `(.L_x_37) ;  /* 0x0000000000042947 */ /* 0x000fea0003800000 */
[----:B------:R-:W-:Y:S05]  /*1d90*/  BPT.TRAP 0x1 ;  /* 0x000000040000795c */ /* 0x000fea0000300000 */
.L_x_37:
[----:B------:R-:W-:Y:S05]  /*1da0*/  BSYNC.RECONVERGENT B0 ;  /* 0x0000000000007941 */ /* 0x000fea0003800200 */
.L_x_36:
[----:B------:R-:W-:Y:S02]  /*1db0*/  UIADD3 UR5, UPT, UPT, UR4, 0x1, URZ ;  /* 0x0000000104057890 */ /* 0x000fe4000fffe0ff */
[----:B------:R-:W-:Y:S02]  /*1dc0*/  UIADD3 UR14, UP1, UPT, UR26, 0x80, URZ ;  /* 0x000000801a0e7890 */ /* 0x000fe4000ff3e0ff */
[----:B------:R-:W-:Y:S02]  /*1dd0*/  UISETP.NE.AND UP0, UPT, UR5, 0x3, UPT ;  /* 0x000000030500788c */ /* 0x000fe4000bf05270 */
[----:B------:R-:W-:Y:S02]  /*1de0*/  USHF.L.U32 UR18, UR13, 0x5, URZ ;  /* 0x000000050d127899 */ /* 0x000fe400080006ff */
[----:B------:R-:W-:Y:S02]  /*1df0*/  USEL UR8, URZ, 0x1, UP0 ;  /* 0x00000001ff087887 */ /* 0x000fe40008000000 */
[----:B------:R-:W-:-:S02]  /*1e00*/  USEL UR5, UR5, URZ, UP0 ;  /* 0x000000ff05057287 */ /* 0x000fc40008000000 */
[----:B------:R-:W-:Y:S02]  /*1e10*/  UIADD3 UR22, UP0, UPT, UR26, 0x180, URZ ;  /* 0x000001801a167890 */ /* 0x000fe4000ff1e0ff */
[----:B------:R-:W-:Y:S01]  /*1e20*/  LOP3.LUT R12, R12, UR8, RZ, 0x3c, !PT ;  /* 0x000000080c0c7c12 */ /* 0x000fe2000f8e3cff */
[----:B------:R-:W-:Y:S02]  /*1e30*/  ULEA UR6, UR5, UR7, 0x3 ;  /* 0x0000000705067291 */ /* 0x000fe4000f8e18ff */
[----:B------:R-:W-:Y:S01]  /*1e40*/  ULEA UR8, UR4, UR7, 0xd ;  /* 0x0000000704087291 */ /* 0x000fe2000f8e68ff */
[----:B-1----:R-:W-:Y:S01]  /*1e50*/  SHF.L.U32 R0, R12, 0x1f, RZ ;  /* 0x0000001f0c007819 */ /* 0x002fe200000006ff */
[----:B------:R-:W-:Y:S02]  /*1e60*/  ULEA UR16, UR4, UR29, 0xc ;  /* 0x0000001d04107291 */ /* 0x000fe4000f8e60ff */
[----:B------:R-:W-:Y:S02]  /*1e70*/  UIADD3.X UR15, UPT, UPT, URZ, UR27, URZ, UP1, !UPT ;  /* 0x0000001bff0f7290 */ /* 0x000fe40008ffe4ff */
[----:B------:R-:W-:Y:S01]  /*1e80*/  UIADD3 UR8, UPT, UPT, UR8, 0xf400, URZ ;  /* 0x0000f40008087890 */ /* 0x000fe2000fffe0ff */
[----:B------:R3:W4:Y:S01]  /*1e90*/  SYNCS.PHASECHK.TRANS64.TRYWAIT P0, [UR6+0x18], R0 ;  /* 0x00001800ff0075a7 */ /* 0x0007220008001106 */
[----:B------:R-:W-:Y:S01]  /*1ea0*/  UIADD3.X UR23, UPT, UPT, URZ, UR27, URZ, UP0, !UPT ;  /* 0x0000001bff177290 */ /* 0x000fe200087fe4ff */
[----:B------:R-:W-:Y:S01]  /*1eb0*/  UMOV UR6, 0x30000 ;  /* 0x0003000000067882 */ /* 0x000fe20000000000 */
[----:B------:R-:W-:Y:S01]  /*1ec0*/  UMOV UR30, 0x0 ;  /* 0x00000000001e7882 */ /* 0x000fe20000000000 */
[----:B------:R-:W-:Y:S01]  /*1ed0*/  UMOV UR31, 0x10000000 ;  /* 0x10000000001f7882 */ /* 0x000fe20000000000 */
[----:B------:R-:W-:Y:S01]  /*1ee0*/  UMOV UR19, UR35 ;  /* 0x0000002300137c82 */ /* 0x000fe20008000000 */
[----:B------:R-:W-:Y:S01]  /*1ef0*/  UMOV UR20, UR36 ;  /* 0x0000002400147c82 */ /* 0x000fe20008000000 */
[----:B------:R-:W-:Y:S01]  /*1f00*/  UMOV UR12, UR36 ;  /* 0x00000024000c7c82 */ /* 0x000fe20008000000 */
[----:B------:R-:W-:Y:S01]  /*1f10*/  UMOV UR9, UR17 ;  /* 0x0000001100097c82 */ /* 0x000fe20008000000 */
[----:B------:R-:W-:Y:S01]  /*1f20*/  UMOV UR10, UR18 ;  /* 0x00000012000a7c82 */ /* 0x000fe20008000000 */
[----:B------:R3:W-:Y:S01]  /*1f30*/  UTMALDG.3D.MULTICAST [UR16], [UR14], UR6, desc[UR30] ;  /* 0x00001e100e0073b4 */ /* 0x0007e20008011806 */
[----:B------:R-:W-:Y:S01]  /*1f40*/  UIADD3 UR13, UPT, UPT, UR13, 0x1, URZ ;  /* 0x000000010d0d7890 */ /* 0x000fe2000fffe0ff */
[----:B------:R-:W-:-:S03]  /*1f50*/  UMOV UR4, UR5 ;  /* 0x0000000500047c82 */ /* 0x000fc60008000000 */
[----:B------:R-:W-:Y:S01]  /*1f60*/  UISETP.NE.AND UP0, UPT, UR13, UR25, UPT ;  /* 0x000000190d00728c */ /* 0x000fe2000bf05270 */
[----:B------:R3:W-:Y:S08]  /*1f70*/  UTMALDG.3D [UR8], [UR22], desc[UR30] ;  /* 0x00001e08160075b4 */ /* 0x0007f00008011000 */
[----:B---3--:R-:W-:Y:S05]  /*1f80*/  BRA.U UP0, `(.L_x_38) ;  /* 0xfffffffd004c7547 */ /* 0x008fea000b83ffff */
.L_x_32:
[C---:B------:R-:W-:Y:S01]  /*1f90*/  LEA R3, R11.reuse, UR7, 0x3 ;  /* 0x000000070b037c11 */ /* 0x040fe2000f8e18ff */
[----:B------:R-:W-:Y:S01]  /*1fa0*/  NOP ;  /* 0x0000000000007918 */ /* 0x000fe20000000000 */
[----:B-1----:R-:W-:Y:S02]  /*1fb0*/  SHF.L.U32 R0, R10, 0x1f, RZ ;  /* 0x0000001f0a007819 */ /* 0x002fe400000006ff */
[----:B------:R-:W-:Y:S02]  /*1fc0*/  LEA R5, R11, UR7, 0x4 ;  /* 0x000000070b057c11 */ /* 0x000fe4000f8e20ff */
[----:B--2-4-:R-:W1:Y:S02]  /*1fd0*/  SYNCS.PHASECHK.TRANS64.TRYWAIT P0, [R3+URZ+0x80], R0 ;  /* 0x00008000030075a7 */ /* 0x014e6400080011ff */
[----:B-1----:R-:W-:Y:S05]  /*1fe0*/  @!P0 BRA `(.L_x_39) ;  /* 0x0000009400808947 */ /* 0x002fea0003800000 */
.L_x_135:
[----:B------:R-:W2:Y:S01]  /*1ff0*/  LDS.128 R4, [R5+0xf0] ;  /* 0x0000f00005047984 */ /* 0x000ea20000000c00 */
[----:B------:R-:W-:Y:S01]  /*2000*/  UISETP.GE.AND UP0, UPT, UR42, 0x1, UPT ;  /* 0x000000012a00788c */ /* 0x000fe2000bf06270 */
[----:B------:R-:W-:Y:S01]  /*2010*/  @!PT LDS RZ, [RZ] ;  /* 0x00000000fffff984 */ /* 0x000fe20000000800 */
[----:B------:R-:W-:Y:S01]  /*2020*/  @!PT LDS RZ, [RZ] ;  /* 0x00000000fffff984 */ /* 0x000fe20000000800 */
[----:B------:R-:W-:Y:S01]  /*2030*/  @!PT LDS RZ, [RZ] ;  /* 0x00000000fffff984 */ /* 0x000fe20000000800 */
[----:B------:R-:W-:Y:S01]  /*2040*/  @!PT LDS RZ, [RZ] ;  /* 0x00000000fffff984 */ /* 0x000fe20000000800 */
[----:B------:R3:W-:Y:S06]  /*2050*/  MEMBAR.ALL.CTA ;  /* 0x0000000000007992 */ /* 0x0007ec0000008000 */
[----:B---3--:R-:W3:Y:S01]  /*2060*/  FENCE.VIEW.ASYNC.S ;  /* 0x00000000000073c6 */ /* 0x008ee20000000000 */
[----:B--2---:R-:W-:-:S13]  /*2070*/  LOP3.LUT P0, RZ, R6, 0x1, RZ, 0xc0, !PT ;  /* 0x0000000106ff7812 */ /* 0x004fda000780c0ff */
[----:B---3--:R-:W-:Y:S01]  /*2080*/  VOTEU.ANY UP1, P0 ;  /* 0x0000000000ff7886 */ /* 0x008fe20000020100 */
[----:B------:R-:W-:-:S13]  /*2090*/  PLOP3.LUT P0, PT, PT, PT, UP1, 0x80, 0x8 ;  /* 0x000000000008781c */ /* 0x000fda0003f0f018 */
[----:B-1----:R-:W-:Y:S02]  /*20a0*/  @P0 LOP3.LUT R0, R5, 0xffff, RZ, 0xc0, !PT ;  /* 0x0000ffff05000812 */ /* 0x002fe400078ec0ff */
[----:B------:R-:W-:Y:S02]  /*20b0*/  @P0 MOV R2, R4 ;  /* 0x0000000400020202 */ /* 0x000fe40000000f00 */
[----:B------:R-:W-:Y:S01]  /*20c0*/  @P0 R2UR UR6, R0 ;  /* 0x00000000000602ca */ /* 0x000fe200000e0000 */
[----:B------:R-:W-:Y:S01]  /*20d0*/  VIADD R0, R3, 0x90 ;  /* 0x0000009003007836 */ /* 0x000fe20000000000 */
[----:B------:R-:W-:Y:S02]  /*20e0*/  @P0 SHF.R.U32.HI R4, RZ, 0x10, R5 ;  /* 0x00000010ff040819 */ /* 0x000fe40000011605 */
[----:B------:R-:W-:Y:S02]  /*20f0*/  @P0 R2UR UR8, R2 ;  /* 0x00000000020802ca */ /* 0x000fe400000e0000 */
[----:B------:R-:W-:-:S02]  /*2100*/  PRMT R0, RZ, 0x654, R0 ;  /* 0x00000654ff007816 */ /* 0x000fc40000000000 */
[----:B------:R-:W-:Y:S02]  /*2110*/  @P0 R2UR UR4, R4 ;  /* 0x00000000040402ca */ /* 0x000fe400000e0000 */
[----:B------:R1:W-:Y:S03]  /*2120*/  SYNCS.ARRIVE.TRANS64.RED.A1T0 RZ, [R0+URZ], RZ ;  /* 0x000000ff00ff79a7 */ /* 0x0003e600081004ff */
[----:B------:R-:W-:-:S04]  /*2130*/  @UP1 UMOV UR37, UR6 ;  /* 0x0000000600251c82 */ /* 0x000fc80008000000 */
[----:B------:R-:W-:-:S04]  /*2140*/  @UP1 UMOV UR38, UR8 ;  /* 0x0000000800261c82 */ /* 0x000fc80008000000 */
[----:B------:R-:W-:Y:S01]  /*2150*/  @UP1 UMOV UR36, UR4 ;  /* 0x0000000400241c82 */ /* 0x000fe20008000000 */
[----:B------:R-:W-:Y:S05]  /*2160*/  BRA.U !UP0, `(.L_x_40) ;  /* 0x0000000108d47547 */ /* 0x000fea000b800000 */
[----:B------:R-:W2:Y:S01]  /*2170*/  LDCU.128 UR12, c[0x0][0xb10] ;  /* 0x00016200ff0c77ac */ /* 0x000ea20008000c00 */
[----:B------:R-:W3:Y:S01]  /*2180*/  LDCU UR25, c[0x0][0xb20] ;  /* 0x00016400ff1977ac */ /* 0x000ee20008000800 */
[----:B------:R-:W4:Y:S01]  /*2190*/  LDCU UR20, c[0x0][0xb0c] ;  /* 0x00016180ff1477ac */ /* 0x000f220008000800 */
[----:B------:R-:W1:Y:S01]  /*21a0*/  LDCU.64 UR10, c[0x0][0xb28] ;  /* 0x00016500ff0a77ac */ /* 0x000e620008000a00 */
[----:B------:R-:W-:Y:S02]  /*21b0*/  UISETP.NE.AND UP3, UPT, UR42, 0x1, UPT ;  /* 0x000000012a00788c */ /* 0x000fe4000bf65270 */
[----:B--2---:R-:W-:Y:S02]  /*21c0*/  UIMAD.WIDE.U32 UR16, UR39, UR15, URZ ;  /* 0x0000000f271072a5 */ /* 0x004fe4000f8e00ff */
[----:B------:R-:W-:Y:S02]  /*21d0*/  UIMAD.WIDE.U32 UR8, UR40, UR12, URZ ;  /* 0x0000000c280872a5 */ /* 0x000fe4000f8e00ff */
[----:B------:R-:W-:-:S02]  /*21e0*/  UISETP.NE.AND UP0, UPT, UR14, 0x1, UPT ;  /* 0x000000010e00788c */ /* 0x000fc4000bf05270 */
[----:B------:R-:W-:Y:S01]  /*21f0*/  UIMAD.WIDE.U32 UR22, UR37, UR15, URZ ;  /* 0x0000000f251672a5 */ /* 0x000fe2000f8e00ff */
[----:B------:R-:W-:Y:S02]  /*2200*/  UMOV UR16, UR17 ;  /* 0x0000001100107c82 */ /* 0x000fe40008000000 */
[----:B------:R-:W-:Y:S01]  /*2210*/  UMOV UR8, UR9 ;  /* 0x0000000900087c82 */ /* 0x000fe20008000000 */
[----:B---3--:R-:W-:Y:S02]  /*2220*/  USHF.R.U32.HI UR16, URZ, UR25, UR16 ;  /* 0x00000019ff107299 */ /* 0x008fe40008011610 */
[----:B----4-:R-:W-:Y:S02]  /*2230*/  UISETP.NE.AND UP2, UPT, UR20, 0x1, UPT ;  /* 0x000000011400788c */ /* 0x010fe4000bf45270 */
[----:B------:R-:W-:Y:S02]  /*2240*/  USHF.R.U32.HI UR8, URZ, UR13, UR8 ;  /* 0x0000000dff087299 */ /* 0x000fe40008011608 */
[----:B------:R-:W-:-:S02]  /*2250*/  USEL UR6, UR39, UR16, !UP0 ;  /* 0x0000001027067287 */ /* 0x000fc4000c000000 */
[----:B------:R-:W-:Y:S02]  /*2260*/  USEL UR8, UR40, UR8, !UP2 ;  /* 0x0000000828087287 */ /* 0x000fe4000d000000 */
[----:B-1----:R-:W-:Y:S01]  /*2270*/  UIMAD.WIDE.U32 UR16, UR6, UR10, URZ ;  /* 0x0000000a061072a5 */ /* 0x002fe2000f8e00ff */
[----:B------:R-:W-:Y:S01]  /*2280*/  UMOV UR4, UR23 ;  /* 0x0000001700047c82 */ /* 0x000fe20008000000 */
[----:B------:R-:W-:Y:S02]  /*2290*/  UIMAD.WIDE.U32 UR18, UR38, UR12, URZ ;  /* 0x0000000c261272a5 */ /* 0x000fe4000f8e00ff */
[----:B------:R-:W-:-:S03]  /*22a0*/  UIMAD.WIDE.U32 UR22, UR8, UR10, URZ ;  /* 0x0000000a081672a5 */ /* 0x000fc6000f8e00ff */
[----:B------:R-:W-:Y:S01]  /*22b0*/  UMOV UR16, UR17 ;  /* 0x0000001100107c82 */ /* 0x000fe20008000000 */
[----:B------:R-:W-:Y:S02]  /*22c0*/  USHF.R.U32.HI UR4, URZ, UR25, UR4 ;  /* 0x00000019ff047299 */ /* 0x000fe40008011604 */
[----:B------:R-:W-:Y:S01]  /*22d0*/  @UP3 USHF.R.U32.HI UR6, URZ, UR11, UR16 ;  /* 0x0000000bff063299 */ /* 0x000fe20008011610 */
[----:B------:R-:W-:Y:S01]  /*22e0*/  UMOV UR18, UR19 ;  /* 0x0000001300127c82 */ /* 0x000fe20008000000 */
[----:B------:R-:W-:Y:S01]  /*22f0*/  UMOV UR22, UR23 ;  /* 0x0000001700167c82 */ /* 0x000fe20008000000 */
[----:B------:R-:W-:Y:S02]  /*2300*/  USHF.R.U32.HI UR13, URZ, UR13, UR18 ;  /* 0x0000000dff0d7299 */ /* 0x000fe40008011612 */
[----:B------:R-:W-:Y:S02]  /*2310*/  USEL UR4, UR37, UR4, !UP0 ;  /* 0x0000000425047287 */ /* 0x000fe4000c000000 */
[----:B------:R-:W-:-:S02]  /*2320*/  @UP3 USHF.R.U32.HI UR8, URZ, UR11, UR22 ;  /* 0x0000000bff083299 */ /* 0x000fc40008011616 */
[----:B------:R-:W-:Y:S02]  /*2330*/  UIMAD UR9, UR42, UR6, URZ ;  /* 0x000000062a0972a4 */ /* 0x000fe4000f8e02ff */
[----:B------:R-:W-:Y:S02]  /*2340*/  USEL UR6, UR38, UR13, !UP2 ;  /* 0x0000000d26067287 */ /* 0x000fe4000d000000 */
[----:B------:R-:W-:Y:S02]  /*2350*/  UIMAD UR12, UR42, UR8, URZ ;  /* 0x000000082a0c72a4 */ /* 0x000fe4000f8e02ff */
[----:B------:R-:W-:Y:S02]  /*2360*/  UISETP.GE.AND UP0, UPT, UR4, UR9, UPT ;  /* 0x000000090400728c */ /* 0x000fe4000bf06270 */
[----:B------:R-:W-:Y:S02]  /*2370*/  UIMAD.WIDE.U32 UR16, UR4, UR10, URZ ;  /* 0x0000000a041072a5 */ /* 0x000fe4000f8e00ff */
[----:B------:R-:W-:-:S02]  /*2380*/  UISETP.GE.OR UP0, UPT, UR6, UR12, UP0 ;  /* 0x0000000c0600728c */ /* 0x000fc40008706670 */
        /* <DEDUP_REMOVED lines=19> */
.L_x_40:
[----:B------:R-:W2:Y:S02]  /*24c0*/  LDCU UR4, c[0x0][0xb30] ;  /* 0x00016600ff0477ac */ /* 0x000ea40008000800 */
[----:B--2---:R-:W-:-:S09]  /*24d0*/  UISETP.NE.AND UP0, UPT, UR4, 0x1, UPT ;  /* 0x000000010400788c */ /* 0x004fd2000bf05270 */
[----:B------:R-:W-:Y:S05]  /*24e0*/  BRA.U UP0, `(.L_x_41) ;  /* 0x0000000100447547 */ /* 0x000fea000b800000 */
[----:B------:R-:W2:Y:S01]  /*24f0*/  LDCU.128 UR12, c[0x0][0xb10] ;  /* 0x00016200ff0c77ac */ /* 0x000ea20008000c00 */
[----:B------:R-:W3:Y:S01]  /*2500*/  LDCU UR16, c[0x0][0xb0c] ;  /* 0x00016180ff1077ac */ /* 0x000ee20008000800 */
[----:B------:R-:W4:Y:S01]  /*2510*/  LDCU UR17, c[0x0][0xb20] ;  /* 0x00016400ff1177ac */ /* 0x000f220008000800 */
[----:B--2---:R-:W-:Y:S02]  /*2520*/  UIMAD.WIDE.U32 UR10, UR38, UR12, URZ ;  /* 0x0000000c260a72a5 */ /* 0x004fe4000f8e00ff */
[----:B------:R-:W-:Y:S02]  /*2530*/  UIMAD.WIDE.U32 UR8, UR37, UR15, URZ ;  /* 0x0000000f250872a5 */ /* 0x000fe4000f8e00ff */
[----:B---3--:R-:W-:Y:S02]  /*2540*/  UISETP.NE.AND UP2, UPT, UR16, 0x1, UPT ;  /* 0x000000011000788c */ /* 0x008fe4000bf45270 */
[----:B------:R-:W-:Y:S01]  /*2550*/  UISETP.NE.AND UP0, UPT, UR14, 0x1, UPT ;  /* 0x000000010e00788c */ /* 0x000fe2000bf05270 */
[----:B------:R-:W-:-:S02]  /*2560*/  UMOV UR6, UR11 ;  /* 0x0000000b00067c82 */ /* 0x000fc40008000000 */
[----:B------:R-:W-:Y:S01]  /*2570*/  UMOV UR4, UR9 ;  /* 0x0000000900047c82 */ /* 0x000fe20008000000 */
[----:B------:R-:W-:Y:S02]  /*2580*/  USHF.R.U32.HI UR6, URZ, UR13, UR6 ;  /* 0x0000000dff067299 */ /* 0x000fe40008011606 */
[----:B----4-:R-:W-:Y:S02]  /*2590*/  USHF.R.U32.HI UR4, URZ, UR17, UR4 ;  /* 0x00000011ff047299 */ /* 0x010fe40008011604 */
[----:B------:R-:W-:Y:S02]  /*25a0*/  USEL UR6, UR38, UR6, !UP2 ;  /* 0x0000000626067287 */ /* 0x000fe4000d000000 */
[----:B------:R-:W-:-:S04]  /*25b0*/  USEL UR4, UR37, UR4, !UP0 ;  /* 0x0000000425047287 */ /* 0x000fc8000c000000 */
[----:B------:R-:W-:Y:S02]  /*25c0*/  UIADD3 UR8, UPT, UPT, UR6, -UR4, URZ ;  /* 0x8000000406087290 */ /* 0x000fe4000fffe0ff */
[----:B------:R-:W-:Y:S02]  /*25d0*/  UIADD3 UR4, UPT, UPT, -UR6, UR4, URZ ;  /* 0x0000000406047290 */ /* 0x000fe4000fffe1ff */
[----:B------:R-:W-:Y:S02]  /*25e0*/  UIMAD UR37, UR8, UR14, UR37 ;  /* 0x0000000e082572a4 */ /* 0x000fe4000f8e0225 */
[----:B------:R-:W-:-:S12]  /*25f0*/  UIMAD UR38, UR4, UR16, UR38 ;  /* 0x00000010042672a4 */ /* 0x000fd8000f8e0226 */
.L_x_41:
[----:B------:R-:W-:Y:S01]  /*2600*/  VIADD R11, R11, 0x1 ;  /* 0x000000010b0b7836 */ /* 0x000fe20000000000 */
[----:B------:R-:W-:Y:S01]  /*2610*/  R2UR UR4, R160 ;  /* 0x00000000a00472ca */ /* 0x000fe200000e0000 */
[----:B------:R-:W-:Y:S01]  /*2620*/  UIADD3 UR20, UPT, UPT, UR37, UR59, URZ ;  /* 0x0000003b25147290 */ /* 0x000fe2000fffe0ff */
[----:B------:R-:W-:Y:S02]  /*2630*/  PLOP3.LUT P1, PT, PT, PT, PT, 0x80, 0x8 ;  /* 0x000000000008781c */ /* 0x000fe40003f2f070 */
[----:B------:R-:W-:-:S04]  /*2640*/  ISETP.NE.AND P0, PT, R11, 0x2, PT ;  /* 0x000000020b00780c */ /* 0x000fc80003f05270 */
[----:B------:R-:W-:Y:S02]  /*2650*/  SEL R3, RZ, 0x1, P0 ;  /* 0x00000001ff037807 */ /* 0x000fe40000000000 */
[----:B------:R-:W-:Y:S02]  /*2660*/  SEL R11, R11, RZ, P0 ;  /* 0x000000ff0b0b7207 */ /* 0x000fe40000000000 */
[----:B------:R-:W-:Y:S01]  /*2670*/  LOP3.LUT R10, R10, R3, RZ, 0x3c, !PT ;  /* 0x000000030a0a7212 */ /* 0x000fe200078e3cff */
[----:B------:R-:W-:Y:S01]  /*2680*/  UIADD3 UR16, UPT, UPT, UR38, UR4, URZ ;  /* 0x0000000426107290 */ /* 0x000fe2000fffe0ff */
[----:B------:R-:W-:Y:S11]  /*2690*/  BRA.U UP1, `(.L_x_42) ;  /* 0xfffffff101587547 */ /* 0x000ff6000b83ffff */
[----:B------:R-:W-:Y:S01]  /*26a0*/  UIADD3 UR7, UPT, UPT, UR7, 0x18, URZ ;  /* 0x0000001807077890 */ /* 0x000fe2000fffe0ff */
[----:B------:R-:W-:-:S03]  /*26b0*/  SHF.L.U32 R3, R12, 0x1f, RZ ;  /* 0x0000001f0c037819 */ /* 0x000fc600000006ff */
[----:B------:R-:W-:-:S09]  /*26c0*/  ULEA UR4, UR5, UR7, 0x3 ;  /* 0x0000000705047291 */ /* 0x000fd2000f8e18ff */
[----:B------:R-:W2:Y:S02]  /*26d0*/  SYNCS.PHASECHK.TRANS64.TRYWAIT P0, [UR4], R3 ;  /* 0x00000003ff0075a7 */ /* 0x000ea40008001104 */
[----:B--2---:R-:W-:Y:S05]  /*26e0*/  @!P0 BRA `(.L_x_43) ;  /* 0x0000008c00d48947 */ /* 0x004fea0003800000 */
.L_x_137:
[----:B------:R-:W-:-:S04]  /*26f0*/  UIADD3 UR4, UPT, UPT, UR5, 0x1, URZ ;  /* 0x0000000105047890 */ /* 0x000fc8000fffe0ff */
[----:B------:R-:W-:-:S04]  /*2700*/  UISETP.NE.AND UP0, UPT, UR4, 0x3, UPT ;  /* 0x000000030400788c */ /* 0x000fc8000bf05270 */
[----:B------:R-:W-:Y:S02]  /*2710*/  USEL UR6, URZ, 0x1, UP0 ;  /* 0x00000001ff067887 */ /* 0x000fe40008000000 */
[----:B------:R-:W-:-:S04]  /*2720*/  USEL UR4, UR4, URZ, UP0 ;  /* 0x000000ff04047287 */ /* 0x000fc80008000000 */
[----:B------:R-:W-:Y:S01]  /*2730*/  ULEA UR5, UR4, UR7, 0x3 ;  /* 0x0000000704057291 */ /* 0x000fe2000f8e18ff */
[----:B------:R-:W-:-:S04]  /*2740*/  LOP3.LUT R12, R12, UR6, RZ, 0x3c, !PT ;  /* 0x000000060c0c7c12 */ /* 0x000fc8000f8e3cff */
[----:B-1----:R-:W-:-:S04]  /*2750*/  SHF.L.U32 R3, R12, 0x1f, RZ ;  /* 0x0000001f0c037819 */ /* 0x002fc800000006ff */
[----:B------:R-:W1:Y:S02]  /*2760*/  SYNCS.PHASECHK.TRANS64.TRYWAIT P0, [UR5], R3 ;  /* 0x00000003ff0075a7 */ /* 0x000e640008001105 */
[----:B-1----:R-:W-:Y:S05]  /*2770*/  @!P0 BRA `(.L_x_44) ;  /* 0x0000008c00c88947 */ /* 0x002fea0003800000 */
.L_x_139:
[----:B------:R-:W-:-:S04]  /*2780*/  UIADD3 UR4, UPT, UPT, UR4, 0x1, URZ ;  /* 0x0000000104047890 */ /* 0x000fc8000fffe0ff */
[----:B------:R-:W-:-:S04]  /*2790*/  UISETP.NE.AND UP0, UPT, UR4, 0x3, UPT ;  /* 0x000000030400788c */ /* 0x000fc8000bf05270 */
[----:B------:R-:W-:Y:S02]  /*27a0*/  USEL UR5, URZ, 0x1, UP0 ;  /* 0x00000001ff057887 */ /* 0x000fe40008000000 */
[----:B------:R-:W-:-:S04]  /*27b0*/  USEL UR4, UR4, URZ, UP0 ;  /* 0x000000ff04047287 */ /* 0x000fc80008000000 */
[----:B------:R-:W-:Y:S01]  /*27c0*/  ULEA UR4, UR4, UR7, 0x3 ;  /* 0x0000000704047291 */ /* 0x000fe2000f8e18ff */
[----:B-1----:R-:W-:-:S04]  /*27d0*/  LOP3.LUT R3, R12, UR5, RZ, 0x3c, !PT ;  /* 0x000000050c037c12 */ /* 0x002fc8000f8e3cff */
[----:B------:R-:W-:Y:S01]  /*27e0*/  SHF.L.U32 R3, R3, 0x1f, RZ ;  /* 0x0000001f03037819 */ /* 0x000fe200000006ff */
[----:B------:R-:W-:-:S07]  /*27f0*/  IMAD.U32 R0, RZ, RZ, UR4 ;  /* 0x00000004ff007e24 */ /* 0x000fce000f8e00ff */
.L_x_45:
[----:B-1----:R1:W2:Y:S02]  /*2800*/  SYNCS.PHASECHK.TRANS64.TRYWAIT P0, [R0+URZ], R3 ;  /* 0x00000003000075a7 */ /* 0x0022a400080011ff */
[----:B--2---:R-:W-:Y:S05]  /*2810*/  @!P0 NANOSLEEP.SYNCS 0x989680 ;  /* 0x009896800000895d */ /* 0x004fea0003900000 */
[----:B------:R-:W2:Y:S02]  /*2820*/  @!P0 SYNCS.PHASECHK.TRANS64 P0, [R0+URZ], R3 ;  /* 0x00000003000085a7 */ /* 0x000ea400080010ff */
[----:B--2---:R-:W-:Y:S05]  /*2830*/  @P0 EXIT ;  /* 0x000000000000094d */ /* 0x004fea0003800000 */
[----:B------:R-:W-:Y:S05]  /*2840*/  BRA `(.L_x_45) ;  /* 0xfffffffc00ec7947 */ /* 0x000fea000383ffff */
.L_x_22:
[----:B------:R-:W1:Y:S02]  /*2850*/  S2UR UR4, SR_CgaCtaId ;  /* 0x00000000000479c3 */ /* 0x000e640000008800 */
[----:B-1----:R-:W-:-:S04]  /*2860*/  UISETP.NE.AND UP0, UPT, UR4, URZ, UPT ;  /* 0x000000ff0400728c */ /* 0x002fc8000bf05270 */
[----:B------:R-:W-:-:S09]  /*2870*/  UISETP.NE.OR UP0, UPT, UR17, 0x1, UP0 ;  /* 0x000000011100788c */ /* 0x000fd20008705670 */
[----:B------:R-:W-:Y:S05]  /*2880*/  BRA.U UP0, `(.L_x_46) ;  /* 0x00000005004c7547 */ /* 0x000fea000b800000 */
[----:B------:R-:W1:Y:S01]  /*2890*/  S2UR UR5, SR_CgaCtaId ;  /* 0x00000000000579c3 */ /* 0x000e620000008800 */
[----:B------:R-:W-:Y:S01]  /*28a0*/  UMOV UR4, 0x400 ;  /* 0x0000040000047882 */ /* 0x000fe20000000000 */
[----:B------:R-:W-:Y:S01]  /*28b0*/  ISETP.GE.U32.AND P2, PT, R0, 0x2, PT ;  /* 0x000000020000780c */ /* 0x000fe20003f46070 */
[----:B------:R-:W-:Y:S01]  /*28c0*/  IMAD.MOV.U32 R12, RZ, RZ, 0x1 ;  /* 0x00000001ff0c7424 */ /* 0x000fe200078e00ff */
[----:B------:R-:W-:Y:S02]  /*28d0*/  CS2R R10, SRZ ;  /* 0x00000000000a7805 */ /* 0x000fe4000001ff00 */
[----:B------:R-:W-:Y:S01]  /*28e0*/  CS2R R8, SRZ ;  /* 0x0000000000087805 */ /* 0x000fe2000001ff00 */
[----:B-1----:R-:W-:-:S03]  /*28f0*/  ULEA UR6, UR5, UR4, 0x18 ;  /* 0x0000000405067291 */ /* 0x002fc6000f8ec0ff */
[----:B------:R-:W-:-:S09]  /*2900*/  UMOV UR5, URZ ;  /* 0x000000ff00057c82 */ /* 0x000fd20008000000 */
.L_x_50:
[----:B------:R-:W-:Y:S02]  /*2910*/  LEA R2, R8, UR6, 0x3 ;  /* 0x0000000608027c11 */ /* 0x000fe4000f8e18ff */
[----:B------:R-:W-:-:S03]  /*2920*/  SHF.L.U32 R5, R9, 0x1f, RZ ;  /* 0x0000001f09057819 */ /* 0x000fc600000006ff */
[----:B------:R-:W-:Y:S01]  /*2930*/  VIADD R4, R2, 0xd0 ;  /* 0x000000d002047836 */ /* 0x000fe20000000000 */
[----:B------:R-:W1:Y:S02]  /*2940*/  SYNCS.PHASECHK.TRANS64.TRYWAIT P0, [R2+URZ+0xc0], R5 ;  /* 0x0000c005020075a7 */ /* 0x000e6400080011ff */
[----:B-1----:R-:W-:Y:S05]  /*2950*/  @!P0 BRA `(.L_x_47) ;  /* 0x0000008c00688947 */ /* 0x002fea0003800000 */
.L_x_140:
[----:B------:R-:W-:Y:S01]  /*2960*/  ULEA UR4, UR5, UR6, 0x3 ;  /* 0x0000000605047291 */ /* 0x000fe2000f8e18ff */
[----:B------:R-:W-:Y:S02]  /*2970*/  PRMT R4, RZ, 0x654, R4 ;  /* 0x00000654ff047816 */ /* 0x000fe40000000004 */
[----:B-1----:R-:W-:Y:S01]  /*2980*/  SHF.L.U32 R5, R12, 0x1f, RZ ;  /* 0x0000001f0c057819 */ /* 0x002fe200000006ff */
[----:B------:R-:W-:Y:S01]  /*2990*/  UIADD3 UR7, UPT, UPT, UR4, 0x80, URZ ;  /* 0x0000008004077890 */ /* 0x000fe2000fffe0ff */
[----:B------:R1:W-:Y:S05]  /*29a0*/  SYNCS.ARRIVE.TRANS64.RED.A1T0 RZ, [R4+URZ], RZ ;  /* 0x000000ff04ff79a7 */ /* 0x0003ea00081004ff */
[----:B------:R-:W-:Y:S01]  /*29b0*/  IMAD.U32 R7, RZ, RZ, UR7 ;  /* 0x00000007ff077e24 */ /* 0x000fe2000f8e00ff */
[----:B------:R-:W2:Y:S04]  /*29c0*/  SYNCS.PHASECHK.TRANS64.TRYWAIT P0, [UR4+0x90], R5 ;  /* 0x00009005ff0075a7 */ /* 0x000ea80008001104 */
[----:B------:R-:W-:Y:S01]  /*29d0*/  PRMT R6, R0, 0x654, R7 ;  /* 0x0000065400067816 */ /* 0x000fe20000000007 */
[----:B-1----:R-:W-:Y:S01]  /*29e0*/  @!P2 IMAD.MOV.U32 R4, RZ, RZ, 0x10 ;  /* 0x00000010ff04a424 */ /* 0x002fe200078e00ff */
[----:B--2---:R-:W-:Y:S06]  /*29f0*/  @!P0 BRA `(.L_x_48) ;  /* 0x0000008c00548947 */ /* 0x004fec0003800000 */
.L_x_142:
[----:B------:R-:W-:Y:S01]  /*2a00*/  ULEA UR8, UR5, UR6, 0x4 ;  /* 0x0000000605087291 */ /* 0x000fe2000f8e20ff */
[----:B------:R-:W-:Y:S01]  /*2a10*/  SEL R3, R6, R3, !P2 ;  /* 0x0000000306037207 */ /* 0x000fe20005000000 */
[----:B------:R-:W-:Y:S01]  /*2a20*/  UIADD3 UR9, UPT, UPT, UR4, 0x80, URZ ;  /* 0x0000008004097890 */ /* 0x000fe2000fffe0ff */
[----:B-1----:R-:W-:Y:S01]  /*2a30*/  LEA R2, R11, UR6, 0x3 ;  /* 0x000000060b027c11 */ /* 0x002fe2000f8e18ff */
[----:B------:R-:W-:Y:S01]  /*2a40*/  UIADD3 UR8, UPT, UPT, UR8, 0xf0, URZ ;  /* 0x000000f008087890 */ /* 0x000fe2000fffe0ff */
[----:B------:R-:W-:Y:S01]  /*2a50*/  SHF.L.U32 R5, R10, 0x1f, RZ ;  /* 0x0000001f0a057819 */ /* 0x000fe200000006ff */
[----:B------:R1:W-:Y:S01]  /*2a60*/  @!P2 SYNCS.ARRIVE.TRANS64.RED RZ, [R3+URZ], R4 ;  /* 0x0000000403ffa9a7 */ /* 0x0003e200080004ff */
[----:B------:R-:W-:Y:S01]  /*2a70*/  UIADD3 UR4, UPT, UPT, UR5, 0x1, URZ ;  /* 0x0000000105047890 */ /* 0x000fe2000fffe0ff */
[----:B------:R-:W-:-:S03]  /*2a80*/  VIADD R8, R8, 0x1 ;  /* 0x0000000108087836 */ /* 0x000fc60000000000 */
[----:B------:R-:W-:Y:S02]  /*2a90*/  UISETP.NE.AND UP0, UPT, UR4, 0x2, UPT ;  /* 0x000000020400788c */ /* 0x000fe4000bf05270 */
[----:B------:R-:W-:Y:S06]  /*2aa0*/  UGETNEXTWORKID.BROADCAST [UR8], [UR9] ;  /* 0x00000000080073ca */ /* 0x000fec0008000100 */
[----:B------:R-:W-:Y:S01]  /*2ab0*/  USEL UR7, URZ, 0x1, UP0 ;  /* 0x00000001ff077887 */ /* 0x000fe20008000000 */
[----:B------:R-:W-:Y:S01]  /*2ac0*/  ISETP.NE.AND P0, PT, R8, 0x2, PT ;  /* 0x000000020800780c */ /* 0x000fe20003f05270 */
[----:B------:R-:W-:Y:S01]  /*2ad0*/  USEL UR5, UR4, URZ, UP0 ;  /* 0x000000ff04057287 */ /* 0x000fe20008000000 */
[----:B------:R-:W2:Y:S03]  /*2ae0*/  SYNCS.PHASECHK.TRANS64.TRYWAIT P1, [R2+URZ+0x80], R5 ;  /* 0x00008005020075a7 */ /* 0x000ea600080211ff */
[----:B------:R-:W-:Y:S01]  /*2af0*/  LOP3.LUT R12, R12, UR7, RZ, 0x3c, !PT ;  /* 0x000000070c0c7c12 */ /* 0x000fe2000f8e3cff */
[----:B-12---:R-:W-:Y:S07]  /*2b00*/  @!P1 BRA `(.L_x_49) ;  /* 0x0000008c00289947 */ /* 0x006fee0003800000 */
.L_x_143:
[C---:B------:R-:W-:Y:S01]  /*2b10*/  LEA R4, R11.reuse, UR6, 0x4 ;  /* 0x000000060b047c11 */ /* 0x040fe2000f8e20ff */
[----:B-1----:R-:W-:Y:S01]  /*2b20*/  VIADD R2, R2, 0x90 ;  /* 0x0000009002027836 */ /* 0x002fe20000000000 */
[----:B------:R-:W-:Y:S01]  /*2b30*/  SEL R8, R8, RZ, P0 ;  /* 0x000000ff08087207 */ /* 0x000fe20000000000 */
[----:B------:R-:W-:-:S03]  /*2b40*/  VIADD R11, R11, 0x1 ;  /* 0x000000010b0b7836 */ /* 0x000fc60000000000 */
[----:B------:R-:W1:Y:S01]  /*2b50*/  LDS.128 R4, [R4+0xf0] ;  /* 0x0000f00004047984 */ /* 0x000e620000000c00 */
[----:B------:R-:W-:Y:S02]  /*2b60*/  PRMT R2, RZ, 0x654, R2 ;  /* 0x00000654ff027816 */ /* 0x000fe40000000002 */
[C---:B------:R-:W-:Y:S01]  /*2b70*/  ISETP.NE.AND P1, PT, R11.reuse, 0x2, PT ;  /* 0x000000020b00780c */ /* 0x040fe20003f25270 */
[----:B------:R-:W-:Y:S01]  /*2b80*/  @!PT LDS RZ, [RZ] ;  /* 0x00000000fffff984 */ /* 0x000fe20000000800 */
[----:B------:R-:W-:Y:S01]  /*2b90*/  @!PT LDS RZ, [RZ] ;  /* 0x00000000fffff984 */ /* 0x000fe20000000800 */
[----:B------:R-:W-:Y:S01]  /*2ba0*/  @!PT LDS RZ, [RZ] ;  /* 0x00000000fffff984 */ /* 0x000fe20000000800 */
[----:B------:R-:W-:Y:S01]  /*2bb0*/  @!PT LDS RZ, [RZ] ;  /* 0x00000000fffff984 */ /* 0x000fe20000000800 */
[----:B------:R2:W-:Y:S06]  /*2bc0*/  MEMBAR.ALL.CTA ;  /* 0x0000000000007992 */ /* 0x0005ec0000008000 */
[----:B--2---:R-:W2:Y:S01]  /*2bd0*/  FENCE.VIEW.ASYNC.S ;  /* 0x00000000000073c6 */ /* 0x004ea20000000000 */
[----:B------:R-:W-:Y:S01]  /*2be0*/  SEL R11, R11, RZ, P1 ;  /* 0x000000ff0b0b7207 */ /* 0x000fe20000800000 */
[----:B--2---:R2:W-:Y:S01]  /*2bf0*/  SYNCS.ARRIVE.TRANS64.RED.A1T0 RZ, [R2+URZ], RZ ;  /* 0x000000ff02ff79a7 */ /* 0x0045e200081004ff */
[----:B-1----:R-:W-:-:S02]  /*2c00*/  LOP3.LUT P3, RZ, R6, 0x1, RZ, 0xc0, !PT ;  /* 0x0000000106ff7812 */ /* 0x002fc4000786c0ff */
[----:B------:R-:W-:-:S04]  /*2c10*/  SEL R5, RZ, 0x1, P1 ;  /* 0x00000001ff057807 */ /* 0x000fc80000800000 */
[----:B------:R-:W-:Y:S02]  /*2c20*/  LOP3.LUT R10, R10, R5, RZ, 0x3c, !PT ;  /* 0x000000050a0a7212 */ /* 0x000fe400078e3cff */
[----:B--2---:R-:W-:-:S04]  /*2c30*/  SEL R2, RZ, 0x1, P0 ;  /* 0x00000001ff027807 */ /* 0x004fc80000000000 */
[----:B------:R-:W-:Y:S01]  /*2c40*/  LOP3.LUT R9, R9, R2, RZ, 0x3c, !PT ;  /* 0x0000000209097212 */ /* 0x000fe200078e3cff */
[----:B------:R-:W-:Y:S06]  /*2c50*/  @P3 BRA `(.L_x_50) ;  /* 0xfffffffc002c3947 */ /* 0x000fec000383ffff */
[----:B------:R-:W-:Y:S01]  /*2c60*/  ULEA UR4, UR5, UR6, 0x3 ;  /* 0x0000000605047291 */ /* 0x000fe2000f8e18ff */
[----:B------:R-:W-:-:S08]  /*2c70*/  SHF.L.U32 R3, R12, 0x1f, RZ ;  /* 0x0000001f0c037819 */ /* 0x000fd000000006ff */
[----:B------:R-:W1:Y:S02]  /*2c80*/  SYNCS.PHASECHK.TRANS64 P0, [UR4+0x90], R3 ;  /* 0x00009003ff0075a7 */ /* 0x000e640008001004 */
[----:B-1----:R-:W-:Y:S05]  /*2c90*/  @P0 BRA `(.L_x_51) ;  /* 0x0000000000080947 */ /* 0x002fea0003800000 */
[----:B------:R-:W1:Y:S02]  /*2ca0*/  SYNCS.PHASECHK.TRANS64.TRYWAIT P0, [UR4+0x90], R3 ;  /* 0x00009003ff0075a7 */ /* 0x000e640008001104 */
[----:B-1----:R-:W-:Y:S05]  /*2cb0*/  @!P0 BRA `(.L_x_52) ;  /* 0x0000008800d08947 */ /* 0x002fea0003800000 */
.L_x_51:
[----:B------:R-:W-:-:S04]  /*2cc0*/  UIADD3 UR7, UPT, UPT, UR5, 0x1, URZ ;  /* 0x0000000105077890 */ /* 0x000fc8000fffe0ff */
[----:B------:R-:W-:-:S04]  /*2cd0*/  UISETP.NE.AND UP0, UPT, UR7, 0x2, UPT ;  /* 0x000000020700788c */ /* 0x000fc8000bf05270 */
[----:B------:R-:W-:Y:S02]  /*2ce0*/  USEL UR8, URZ, 0x1, UP0 ;  /* 0x00000001ff087887 */ /* 0x000fe40008000000 */
[----:B------:R-:W-:-:S04]  /*2cf0*/  USEL UR7, UR7, URZ, UP0 ;  /* 0x000000ff07077287 */ /* 0x000fc80008000000 */
[----:B------:R-:W-:Y:S01]  /*2d00*/  ULEA UR7, UR7, UR6, 0x3 ;  /* 0x0000000607077291 */ /* 0x000fe2000f8e18ff */
[----:B-1----:R-:W-:-:S04]  /*2d10*/  LOP3.LUT R3, R12, UR8, RZ, 0x3c, !PT ;  /* 0x000000080c037c12 */ /* 0x002fc8000f8e3cff */
[----:B------:R-:W-:-:S04]  /*2d20*/  SHF.L.U32 R0, R3, 0x1f, RZ ;  /* 0x0000001f03007819 */ /* 0x000fc800000006ff */
[----:B------:R-:W1:Y:S02]  /*2d30*/  SYNCS.PHASECHK.TRANS64 P0, [UR7+0x90], R0 ;  /* 0x00009000ff0075a7 */ /* 0x000e640008001007 */
[----:B-1----:R-:W-:Y:S05]  /*2d40*/  @P0 EXIT ;  /* 0x000000000000094d */ /* 0x002fea0003800000 */
[----:B------:R-:W-:Y:S02]  /*2d50*/  SHF.L.U32 R3, R3, 0x1f, RZ ;  /* 0x0000001f03037819 */ /* 0x000fe400000006ff */
[----:B------:R-:W-:-:S07]  /*2d60*/  MOV R0, UR7 ;  /* 0x0000000700007c02 */ /* 0x000fce0008000f00 */
.L_x_53:
[----:B-1----:R1:W2:Y:S02]  /*2d70*/  SYNCS.PHASECHK.TRANS64.TRYWAIT P0, [R0+URZ+0x90], R3 ;  /* 0x00009003000075a7 */ /* 0x0022a400080011ff */
[----:B--2---:R-:W-:Y:S05]  /*2d80*/  @!P0 NANOSLEEP.SYNCS 0x989680 ;  /* 0x009896800000895d */ /* 0x004fea0003900000 */
[----:B------:R-:W2:Y:S02]  /*2d90*/  @!P0 SYNCS.PHASECHK.TRANS64 P0, [R0+URZ+0x90], R3 ;  /* 0x00009003000085a7 */ /* 0x000ea400080010ff */
[----:B--2---:R-:W-:Y:S05]  /*2da0*/  @P0 EXIT ;  /* 0x000000000000094d */ /* 0x004fea0003800000 */
[----:B------:R-:W-:Y:S05]  /*2db0*/  BRA `(.L_x_53) ;  /* 0xfffffffc00ec7947 */ /* 0x000fea000383ffff */
.L_x_46:
[----:B------:R-:W-:Y:S05]  /*2dc0*/  BRA.U UP4, `(.L_x_54) ;  /* 0x0000000d04247547 */ /* 0x000fea000b800000 */
[----:B------:R-:W1:Y:S01]  /*2dd0*/  S2UR UR7, SR_CgaCtaId ;  /* 0x00000000000779c3 */ /* 0x000e620000008800 */
[----:B------:R-:W-:Y:S01]  /*2de0*/  UMOV UR4, 0x40 ;  /* 0x0000004000047882 */ /* 0x000fe20000000000 */
[----:B------:R-:W-:Y:S01]  /*2df0*/  NOP ;  /* 0x0000000000007918 */ /* 0x000fe20000000000 */
[----:B------:R-:W-:Y:S01]  /*2e00*/  UMOV UR6, 0x400 ;  /* 0x0000040000067882 */ /* 0x000fe20000000000 */
[----:B-1----:R-:W-:Y:S02]  /*2e10*/  ULEA UR5, UR7, UR4, 0x18 ;  /* 0x0000000407057291 */ /* 0x002fe4000f8ec0ff */
[----:B------:R-:W-:-:S07]  /*2e20*/  ULEA UR6, UR7, UR6, 0x18 ;  /* 0x0000000607067291 */ /* 0x000fce000f8ec0ff */
[----:B------:R-:W1:Y:S02]  /*2e30*/  LDS.U8 R0, [UR5+0x1c] ;  /* 0x00001c05ff007984 */ /* 0x000e640008000000 */
[----:B-1----:R-:W-:-:S13]  /*2e40*/  ISETP.NE.AND P0, PT, R0, RZ, PT ;  /* 0x000000ff0000720c */ /* 0x002fda0003f05270 */
[----:B------:R-:W-:Y:S05]  /*2e50*/  @P0 BRA `(.L_x_55) ;  /* 0x0000000000580947 */ /* 0x000fea0003800000 */
[----:B------:R-:W-:-:S13]  /*2e60*/  ELECT P0, URZ, PT ;  /* 0x0000000000ff782f */ /* 0x000fda0003800000 */
[----:B------:R-:W-:Y:S05]  /*2e70*/  @!P0 BRA `(.L_x_56) ;  /* 0x0000000000608947 */ /* 0x000fea0003800000 */
[----:B------:R-:W-:Y:S01]  /*2e80*/  UMOV UR4, 0x10 ;  /* 0x0000001000047882 */ /* 0x000fe20000000000 */
[----:B------:R-:W-:Y:S01]  /*2e90*/  HFMA2 R0, -RZ, RZ, 0, 5.9604644775390625e-08 ;  /* 0x00000001ff007431 */ /* 0x000fe200000001ff */
[----:B------:R-:W-:-:S03]  /*2ea0*/  MOV R3, 0xffff ;  /* 0x0000ffff00037802 */ /* 0x000fc60000000f00 */
[----:B------:R-:W-:Y:S04]  /*2eb0*/  DEPBAR.LE SB1, 0x36 ;  /* 0x00009d800000791a */ /* 0x000fe80000000000 */
[----:B------:R-:W1:Y:S02]  /*2ec0*/  UTCATOMSWS.FIND_AND_SET.ALIGN UP0, UR4, UR4 ;  /* 0x00000004000475e3 */ /* 0x000e640008000800 */
[----:B-1----:R-:W-:Y:S01]  /*2ed0*/  MOV R4, UR4 ;  /* 0x0000000400047c02 */ /* 0x002fe20008000f00 */
[----:B------:R-:W-:Y:S06]  /*2ee0*/  BRA.U UP0, `(.L_x_57) ;  /* 0x0000000100187547 */ /* 0x000fec000b800000 */
.L_x_58:
[----:B------:R-:W-:Y:S05]  /*2ef0*/  NANOSLEEP 0x64 ;  /* 0x000000640000795d */ /* 0x000fea0003800000 */
[----:B------:R-:W-:-:S05]  /*2f00*/  UMOV UR4, 0x10 ;  /* 0x0000001000047882 */ /* 0x000fca0000000000 */
[----:B------:R-:W-:Y:S04]  /*2f10*/  DEPBAR.LE SB1, 0x36 ;  /* 0x00009d800000791a */ /* 0x000fe80000000000 */
[----:B------:R-:W1:Y:S02]  /*2f20*/  UTCATOMSWS.FIND_AND_SET.ALIGN UP0, UR4, UR4 ;  /* 0x00000004000475e3 */ /* 0x000e640008000800 */
[----:B-1----:R-:W-:Y:S01]  /*2f30*/  MOV R4, UR4 ;  /* 0x0000000400047c02 */ /* 0x002fe20008000f00 */
[----:B------:R-:W-:Y:S05]  /*2f40*/  BRA.U !UP0, `(.L_x_58) ;  /* 0xfffffffd08e87547 */ /* 0x000fea000b83ffff */
.L_x_57:
[-C--:B------:R-:W-:Y:S02]  /*2f50*/  SHF.L.U32 R3, R3, R4.reuse, RZ ;  /* 0x0000000403037219 */ /* 0x080fe400000006ff */
[----:B------:R-:W-:Y:S01]  /*2f60*/  SHF.L.U32 R0, R0, R4, RZ ;  /* 0x0000000400007219 */ /* 0x000fe200000006ff */
[----:B------:R-:W-:Y:S02]  /*2f70*/  IMAD.SHL.U32 R4, R4, 0x20, RZ ;  /* 0x0000002004047824 */ /* 0x000fe400078e00ff */
[----:B------:R1:W-:Y:S04]  /*2f80*/  ATOMS.OR RZ, [UR5+0x14], R3 ;  /* 0x00001403ffff798c */ /* 0x0003e8000b000005 */
[----:B------:R1:W-:Y:S04]  /*2f90*/  ATOMS.OR RZ, [UR5+0x18], R0 ;  /* 0x00001800ffff798c */ /* 0x0003e8000b000005 */
[----:B------:R1:W-:Y:S01]  /*2fa0*/  STS [UR6+0x110], R4 ;  /* 0x00011004ff007988 */ /* 0x0003e20008000806 */
[----:B------:R-:W-:Y:S05]  /*2fb0*/  BRA `(.L_x_56) ;  /* 0x0000000000107947 */ /* 0x000fea0003800000 */
.L_x_55:
[----:B------:R-:W-:Y:S02]  /*2fc0*/  MOV R0, 0xffffffff ;  /* 0xffffffff00007802 */ /* 0x000fe40000000f00 */
[----:B------:R-:W-:-:S03]  /*2fd0*/  MOV R4, 0x3000 ;  /* 0x0000300000047802 */ /* 0x000fc60000000f00 */
[----:B------:R1:W-:Y:S04]  /*2fe0*/  STS [UR6+0x110], R0 ;  /* 0x00011000ff007988 */ /* 0x0003e80008000806 */
[----:B-1---5:R-:W-:Y:S05]  /*2ff0*/  CALL.REL.NOINC `($__internal_1_$__cuda_sm10x_tcgen05_guardrail_trap_phase_invalid_during_alloc) ;  /* 0x0000008c00e47944 */ /* 0x022fea0003c00000 */
.L_x_56:
[----:B------:R-:W-:Y:S05]  /*3000*/  WARPSYNC.ALL ;  /* 0x0000000000007948 */ /* 0x000fea0003800000 */
[----:B------:R-:W2:Y:S01]  /*3010*/  S2UR UR4, SR_CgaCtaId ;  /* 0x00000000000479c3 */ /* 0x000ea20000008800 */
[----:B------:R-:W-:Y:S01]  /*3020*/  UMOV UR13, 0x400 ;  /* 0x00000400000d7882 */ /* 0x000fe20000000000 */
[----:B------:R-:W-:-:S06]  /*3030*/  NOP ;  /* 0x0000000000007918 */ /* 0x000fcc0000000000 */
[----:B------:R-:W-:Y:S06]  /*3040*/  BAR.ARV 0x6, 0xa0 ;  /* 0x0182800000007b1d */ /* 0x000fec0000002000 */
[----:B------:R-:W3:Y:S01]  /*3050*/  LDCU UR5, c[0x0][0x38c] ;  /* 0x00007180ff0577ac */ /* 0x000ee20008000800 */
[----:B------:R-:W-:Y:S01]  /*3060*/  LOP3.LUT R2, R2, 0xffff, RZ, 0xc0, !PT ;  /* 0x0000ffff02027812 */ /* 0x000fe200078ec0ff */
[----:B------:R-:W-:Y:S01]  /*3070*/  IMAD.MOV.U32 R11, RZ, RZ, 0x1 ;  /* 0x00000001ff0b7424 */ /* 0x000fe200078e00ff */
[----:B------:R-:W-:Y:S01]  /*3080*/  CS2R R8, SRZ ;  /* 0x0000000000087805 */ /* 0x000fe2000001ff00 */
[----:B------:R-:W4:Y:S01]  /*3090*/  LDCU UR8, c[0x0][0x38c] ;  /* 0x00007180ff0877ac */ /* 0x000f220008000800 */
[----:B------:R-:W-:Y:S01]  /*30a0*/  R2UR UR15, R2 ;  /* 0x00000000020f72ca */ /* 0x000fe200000e0000 */
[----:B------:R-:W-:Y:S01]  /*30b0*/  IMAD.MOV.U32 R10, RZ, RZ, RZ ;  /* 0x000000ffff0a7224 */ /* 0x000fe200078e00ff */
[----:B------:R-:W-:Y:S01]  /*30c0*/  UMOV UR19, URZ ;  /* 0x000000ff00137c82 */ /* 0x000fe20008000000 */
[----:B------:R-:W-:Y:S01]  /*30d0*/  UMOV UR10, URZ ;  /* 0x000000ff000a7c82 */ /* 0x000fe20008000000 */
[----:B--2---:R-:W-:Y:S01]  /*30e0*/  ULEA UR13, UR4, UR13, 0x18 ;  /* 0x0000000d040d7291 */ /* 0x004fe2000f8ec0ff */
[----:B------:R-:W-:Y:S01]  /*30f0*/  UMOV UR20, 0x0 ;  /* 0x0000000000147882 */ /* 0x000fe20000000000 */
[----:B------:R-:W-:-:S02]  /*3100*/  UMOV UR21, 0x8400490 ;  /* 0x0840049000157882 */ /* 0x000fc40000000000 */
[----:B------:R-:W-:Y:S02]  /*3110*/  UIADD3 UR6, UPT, UPT, UR13, 0xc400, URZ ;  /* 0x0000c4000d067890 */ /* 0x000fe4000fffe0ff */
[----:B------:R-:W-:Y:S02]  /*3120*/  UIADD3 UR7, UPT, UPT, UR13, 0xf400, URZ ;  /* 0x0000f4000d077890 */ /* 0x000fe4000fffe0ff */
[----:B---3--:R-:W-:Y:S01]  /*3130*/  UIADD3 UR5, UPT, UPT, UR5, 0x1f, URZ ;  /* 0x0000001f05057890 */ /* 0x008fe2000fffe0ff */
[----:B-1----:R-:W1:Y:S01]  /*3140*/  LDS R0, [UR13+0x110] ;  /* 0x0001100dff007984 */ /* 0x002e620008000800 */
[----:B------:R-:W-:Y:S02]  /*3150*/  USHF.R.U32.HI UR6, URZ, 0x4, UR6 ;  /* 0x00000004ff067899 */ /* 0x000fe40008011606 */
[----:B------:R-:W-:Y:S02]  /*3160*/  USHF.R.S32.HI UR4, URZ, 0x1f, UR5 ;  /* 0x0000001fff047899 */ /* 0x000fe40008011405 */
[----:B------:R-:W-:-:S02]  /*3170*/  ULOP3.LUT UR6, UR6, 0x3fff, URZ, 0xc0, !UPT ;  /* 0x00003fff06067892 */ /* 0x000fc4000f8ec0ff */
[----:B------:R-:W-:Y:S02]  /*3180*/  ULEA.HI UR4, UR4, UR5, URZ, 0x5 ;  /* 0x0000000504047291 */ /* 0x000fe4000f8f28ff */
[----:B------:R-:W-:Y:S02]  /*3190*/  USHF.R.U32.HI UR5, URZ, 0x4, UR7 ;  /* 0x00000004ff057899 */ /* 0x000fe40008011607 */
[----:B------:R-:W-:Y:S02]  /*31a0*/  USHF.R.S32.HI UR22, URZ, 0x5, UR4 ;  /* 0x00000005ff167899 */ /* 0x000fe40008011404 */
[----:B------:R-:W-:Y:S02]  /*31b0*/  ULOP3.LUT UR5, UR5, 0x3fff, URZ, 0xc0, !UPT ;  /* 0x00003fff05057892 */ /* 0x000fe4000f8ec0ff */
[----:B------:R-:W-:Y:S02]  /*31c0*/  UISETP.LT.AND UP0, UPT, UR22, 0x1, UPT ;  /* 0x000000011600788c */ /* 0x000fe4000bf01270 */
[----:B------:R-:W-:-:S02]  /*31d0*/  ULOP3.LUT UR16, UR6, 0x10000, URZ, 0xfc, !UPT ;  /* 0x0001000006107892 */ /* 0x000fc4000f8efcff */
[----:B------:R-:W-:Y:S02]  /*31e0*/  USEL UR23, UR22, 0x1, !UP0 ;  /* 0x0000000116177887 */ /* 0x000fe4000c000000 */
[----:B------:R-:W-:Y:S02]  /*31f0*/  ULOP3.LUT UR17, UR5, 0x10000, URZ, 0xfc, !UPT ;  /* 0x0001000005117892 */ /* 0x000fe4000f8efcff */
[----:B------:R-:W-:Y:S02]  /*3200*/  UIADD3 UR23, UPT, UPT, -UR23, URZ, URZ ;  /* 0x000000ff17177290 */ /* 0x000fe4000fffe1ff */
[----:B----4-:R-:W-:Y:S01]  /*3210*/  UISETP.GE.AND UP4, UPT, UR8, 0x1, UPT ;  /* 0x000000010800788c */ /* 0x010fe2000bf86270 */
[----:B-1----:R-:W-:-:S15]  /*3220*/  R2UR UR24, R0 ;  /* 0x00000000001872ca */ /* 0x002fde00000e0000 */
.L_x_65:
[----:B------:R-:W-:Y:S02]  /*3230*/  LEA R0, R10, UR13, 0x3 ;  /* 0x0000000d0a007c11 */ /* 0x000fe4000f8e18ff */
[----:B------:R-:W-:Y:S02]  /*3240*/  SHF.L.U32 R5, R9, 0x1f, RZ ;  /* 0x0000001f09057819 */ /* 0x000fe400000006ff */
[----:B------:R-:W-:Y:S01]  /*3250*/  PLOP3.LUT P0, PT, PT, PT, UP4, 0x80, 0x8 ;  /* 0x000000000008781c */ /* 0x000fe20003f0f048 */
[----:B------:R-:W-:Y:S01]  /*3260*/  VIADD R3, R0, 0x90 ;  /* 0x0000009000037836 */ /* 0x000fe20000000000 */
[----:B-1----:R-:W1:Y:S02]  /*3270*/  SYNCS.PHASECHK.TRANS64.TRYWAIT P1, [R0+URZ+0x80], R5 ;  /* 0x00008005000075a7 */ /* 0x002e6400080211ff */
[----:B-1-3--:R-:W-:Y:S09]  /*3280*/  @!P1 BRA `(.L_x_59) ;  /* 0x0000008400749947 */ /* 0x00aff20003800000 */
.L_x_145:
[----:B------:R-:W-:Y:S01]  /*3290*/  LEA R4, R10, UR13, 0x4 ;  /* 0x0000000d0a047c11 */ /* 0x000fe2000f8e20ff */
[----:B------:R-:W-:Y:S01]  /*32a0*/  @UP4 ULEA UR4, UR10, UR13, 0x3 ;  /* 0x0000000d0a044291 */ /* 0x000fe2000f8e18ff */
[----:B------:R-:W-:Y:S01]  /*32b0*/  PLOP3.LUT P2, PT, PT, PT, PT, 0x80, 0x8 ;  /* 0x000000000008781c */ /* 0x000fe20003f4f070 */
[----:B------:R-:W-:Y:S01]  /*32c0*/  ULEA UR18, UR19, UR13, 0x3 ;  /* 0x0000000d13127291 */ /* 0x000fe2000f8e18ff */
[----:B------:R-:W-:Y:S02]  /*32d0*/  PRMT R3, RZ, 0x654, R3 ;  /* 0x00000654ff037816 */ /* 0x000fe40000000003 */
[----:B-1----:R-:W1:Y:S01]  /*32e0*/  LDS.128 R4, [R4+0xf0] ;  /* 0x0000f00004047984 */ /* 0x002e620000000c00 */
[----:B------:R-:W-:Y:S02]  /*32f0*/  @P0 SHF.L.U32 R2, R8, 0x1f, RZ ;  /* 0x0000001f08020819 */ /* 0x000fe400000006ff */
[----:B------:R-:W-:Y:S01]  /*3300*/  SHF.L.U32 R0, R11, 0x1f, RZ ;  /* 0x0000001f0b007819 */ /* 0x000fe200000006ff */
[----:B------:R-:W-:Y:S01]  /*3310*/  @!PT LDS RZ, [RZ] ;  /* 0x00000000fffff984 */ /* 0x000fe20000000800 */
[----:B------:R-:W-:Y:S01]  /*3320*/  @!PT LDS RZ, [RZ] ;  /* 0x00000000fffff984 */ /* 0x000fe20000000800 */
[----:B------:R-:W-:Y:S01]  /*3330*/  @!PT LDS RZ, [RZ] ;  /* 0x00000000fffff984 */ /* 0x000fe20000000800 */
[----:B------:R-:W-:Y:S01]  /*3340*/  @!PT LDS RZ, [RZ] ;  /* 0x00000000fffff984 */ /* 0x000fe20000000800 */
[----:B------:R2:W-:Y:S06]  /*3350*/  MEMBAR.ALL.CTA ;  /* 0x0000000000007992 */ /* 0x0005ec0000008000 */
[----:B--2---:R-:W2:Y:S02]  /*3360*/  FENCE.VIEW.ASYNC.S ;  /* 0x00000000000073c6 */ /* 0x004ea40000000000 */
[----:B--2---:R2:W-:Y:S01]  /*3370*/  SYNCS.ARRIVE.TRANS64.RED.A1T0 RZ, [R3+URZ], RZ ;  /* 0x000000ff03ff79a7 */ /* 0x0045e200081004ff */
[----:B------:R2:W3:Y:S01]  /*3380*/  @P0 SYNCS.PHASECHK.TRANS64.TRYWAIT P2, [UR4], R2 ;  /* 0x00000002ff0005a7 */ /* 0x0004e20008041104 */
[----:B-1----:R-:W-:Y:S01]  /*3390*/  LOP3.LUT P1, RZ, R6, 0x1, RZ, 0xc0, !PT ;  /* 0x0000000106ff7812 */ /* 0x002fe2000782c0ff */
[----:B------:R-:W1:Y:S02]  /*33a0*/  SYNCS.PHASECHK.TRANS64.TRYWAIT P0, [UR18+0xb0], R0 ;  /* 0x0000b000ff0075a7 */ /* 0x000e640008001112 */
[----:B-123--:R-:W-:Y:S10]  /*33b0*/  @!P0 BRA `(.L_x_60) ;  /* 0x00000084003c8947 */ /* 0x00eff40003800000 */
.L_x_147:
[----:B------:R-:W-:Y:S01]  /*33c0*/  IADD3 R10, PT, PT, R10, 0x1, RZ ;  /* 0x000000010a0a7810 */ /* 0x000fe20007ffe0ff */
[----:B------:R-:W-:Y:S06]  /*33d0*/  BRA.U !UP4, `(.L_x_61) ;  /* 0x000000010c887547 */ /* 0x000fec000b800000 */
[----:B------:R-:W-:Y:S02]  /*33e0*/  ULEA UR14, UR19, UR24, 0x8 ;  /* 0x00000018130e7291 */ /* 0x000fe4000f8e40ff */
[----:B------:R-:W-:Y:S01]  /*33f0*/  UPLOP3.LUT UP2, UPT, UPT, UPT, UPT, 0x40, 0x4 ;  /* 0x000000000004789c */ /* 0x000fe20003f4e870 */
[----:B------:R-:W-:Y:S01]  /*3400*/  UMOV UR12, UR23 ;  /* 0x00000017000c7c82 */ /* 0x000fe20008000000 */
[----:B------:R-:W-:Y:S01]  /*3410*/  UMOV UR11, UR22 ;  /* 0x00000016000b7c82 */ /* 0x000fe20008000000 */
[----:B------:R-:W-:-:S08]  /*3420*/  UMOV UR5, UR10 ;  /* 0x0000000a00057c82 */ /* 0x000fd00008000000 */
.L_x_64:
[----:B------:R-:W-:Y:S02]  /*3430*/  UIADD3 UR12, UPT, UPT, UR12, 0x1, URZ ;  /* 0x000000010c0c7890 */ /* 0x000fe4000fffe0ff */
[----:B--2---:R-:W-:Y:S02]  /*3440*/  ULEA UR6, UR5, UR13, 0x3 ;  /* 0x0000000d05067291 */ /* 0x004fe4000f8e18ff */
[----:B------:R-:W-:Y:S01]  /*3450*/  UISETP.NE.AND UP3, UPT, UR12, URZ, UPT ;  /* 0x000000ff0c00728c */ /* 0x000fe2000bf65270 */
[----:B---3--:R-:W-:Y:S10]  /*3460*/  @P2 BRA `(.L_x_62) ;  /* 0x00000000000c2947 */ /* 0x008ff40003800000 */
[----:B-1----:R-:W-:Y:S04]  /*3470*/  SHF.L.U32 R3, R8, 0x1f, RZ ;  /* 0x0000001f08037819 */ /* 0x002fe800000006ff */
[----:B------:R-:W1:Y:S02]  /*3480*/  SYNCS.PHASECHK.TRANS64.TRYWAIT P0, [UR6], R3 ;  /* 0x00000003ff0075a7 */ /* 0x000e640008001106 */
[----:B-1----:R-:W-:Y:S05]  /*3490*/  @!P0 BRA `(.L_x_63) ;  /* 0x00000084001c8947 */ /* 0x002fea0003800000 */
.L_x_62:
[----:B------:R-:W-:Y:S01]  /*34a0*/  UISETP.NE.AND UP0, UPT, UR11, 0x1, UPT ;  /* 0x000000010b00788c */ /* 0x000fe2000bf05270 */
[----:B------:R-:W-:Y:S01]  /*34b0*/  PLOP3.LUT P2, PT, PT, PT, PT, 0x80, 0x8 ;  /* 0x000000000008781c */ /* 0x000fe20003f4f070 */
[----:B------:R-:W-:Y:S02]  /*34c0*/  UIADD3 UR4, UPT, UPT, UR5, 0x1, URZ ;  /* 0x0000000105047890 */ /* 0x000fe4000fffe0ff */
[----:B------:R-:W-:Y:S02]  /*34d0*/  ULEA UR8, UR5, UR17, 0x9 ;  /* 0x0000001105087291 */ /* 0x000fe4000f8e48ff */
[----:B------:R-:W-:Y:S01]  /*34e0*/  UISETP.NE.AND UP1, UPT, UR4, 0x3, UPT ;  /* 0x000000030400788c */ /* 0x000fe2000bf25270 */
[----:B------:R-:W-:Y:S01]  /*34f0*/  PLOP3.LUT P0, PT, PT, PT, UP0, 0x80, 0x8 ;  /* 0x000000000008781c */ /* 0x000fe20003f0f008 */
[----:B------:R-:W-:Y:S02]  /*3500*/  UIADD3 UR11, UPT, UPT, UR11, -0x1, URZ ;  /* 0xffffffff0b0b7890 */ /* 0x000fe4000fffe0ff */
[----:B------:R-:W-:Y:S02]  /*3510*/  USEL UR7, URZ, 0x1, UP1 ;  /* 0x00000001ff077887 */ /* 0x000fe40008800000 */
[----:B------:R-:W-:Y:S01]  /*3520*/  USEL UR10, UR4, URZ, UP1 ;  /* 0x000000ff040a7287 */ /* 0x000fe20008800000 */
[----:B------:R-:W-:Y:S03]  /*3530*/  UMOV UR9, 0xc0004010 ;  /* 0xc000401000097882 */ /* 0x000fe60000000000 */
[----:B------:R-:W-:Y:S01]  /*3540*/  @UP0 ULEA UR4, UR10, UR13, 0x3 ;  /* 0x0000000d0a040291 */ /* 0x000fe2000f8e18ff */
[----:B------:R-:W-:Y:S01]  /*3550*/  LOP3.LUT R8, R8, UR7, RZ, 0x3c, !PT ;  /* 0x0000000708087c12 */ /* 0x000fe2000f8e3cff */
[----:B------:R-:W-:Y:S03]  /*3560*/  UMOV UR7, 0xc0004010 ;  /* 0xc000401000077882 */ /* 0x000fe60000000000 */
[----:B-1----:R-:W-:Y:S04]  /*3570*/  @P0 SHF.L.U32 R0, R8, 0x1f, RZ ;  /* 0x0000001f08000819 */ /* 0x002fe800000006ff */
[----:B------:R2:W3:Y:S01]  /*3580*/  @P0 SYNCS.PHASECHK.TRANS64.TRYWAIT P2, [UR4], R0 ;  /* 0x00000000ff0005a7 */ /* 0x0004e20008041104 */
[----:B------:R-:W-:Y:S02]  /*3590*/  UIADD3 UR4, UPT, UPT, UR6, 0x18, URZ ;  /* 0x0000001806047890 */ /* 0x000fe4000fffe0ff */
[----:B------:R-:W-:Y:S03]  /*35a0*/  ULEA UR6, UR5, UR16, 0x8 ;  /* 0x0000001005067291 */ /* 0x000fe6000f8e40ff */
[----:B------:R-:W-:Y:S06]  /*35b0*/  UMOV UR5, UR10 ;  /* 0x0000000a00057c82 */ /* 0x000fec0008000000 */
[----:B------:R2:W-:Y:S01]  /*35c0*/  UTCQMMA gdesc[UR6], gdesc[UR8], tmem[UR14], tmem[UR20], idesc[UR21], UP2 ;  /* 0x00ff1408060075ea */ /* 0x0005e2000900030e */
[----:B------:R-:W-:Y:S01]  /*35d0*/  UPLOP3.LUT UP2, UPT, UPT, UPT, UPT, 0x80, 0x8 ;  /* 0x000000000008789c */ /* 0x000fe20003f4f070 */
[----:B------:R2:W-:Y:S01]  /*35e0*/  UTCBAR.MULTICAST [UR4], URZ, UR15 ;  /* 0x000000ff040073e9 */ /* 0x0005e2000800080f */
[----:B------:R-:W-:Y:S09]  /*35f0*/  BRA.U UP3, `(.L_x_64) ;  /* 0xfffffffd038c7547 */ /* 0x000ff2000b83ffff */
.L_x_61:
[----:B--2---:R-:W-:Y:S01]  /*3600*/  UIADD3 UR4, UPT, UPT, UR19, 0x1, URZ ;  /* 0x0000000113047890 */ /* 0x004fe2000fffe0ff */
[C---:B------:R-:W-:Y:S01]  /*3610*/  ISETP.NE.AND P0, PT, R10.reuse, 0x2, PT ;  /* 0x000000020a00780c */ /* 0x040fe20003f05270 */
[----:B------:R-:W-:Y:S02]  /*3620*/  UIADD3 UR5, UPT, UPT, UR18, 0xa0, URZ ;  /* 0x000000a012057890 */ /* 0x000fe4000fffe0ff */
[----:B------:R-:W-:Y:S01]  /*3630*/  UISETP.NE.AND UP0, UPT, UR4, 0x2, UPT ;  /* 0x000000020400788c */ /* 0x000fe2000bf05270 */
[----:B-1----:R-:W-:Y:S02]  /*3640*/  SEL R0, RZ, 0x1, P0 ;  /* 0x00000001ff007807 */ /* 0x002fe40000000000 */
[----:B------:R-:W-:Y:S01]  /*3650*/  SEL R10, R10, RZ, P0 ;  /* 0x000000ff0a0a7207 */ /* 0x000fe20000000000 */
[----:B------:R-:W-:Y:S01]  /*3660*/  USEL UR6, URZ, 0x1, UP0 ;  /* 0x00000001ff067887 */ /* 0x000fe20008000000 */
[----:B------:R-:W-:Y:S01]  /*3670*/  LOP3.LUT R9, R9, R0, RZ, 0x3c, !PT ;  /* 0x0000000009097212 */ /* 0x000fe200078e3cff */
[----:B------:R-:W-:Y:S01]  /*3680*/  USEL UR19, UR4, URZ, UP0 ;  /* 0x000000ff04137287 */ /* 0x000fe20008000000 */
[----:B------:R1:W-:Y:S03]  /*3690*/  UTCBAR [UR5], URZ ;  /* 0x000000ff050073e9 */ /* 0x0003e600080000ff */
[----:B------:R-:W-:Y:S01]  /*36a0*/  LOP3.LUT R11, R11, UR6, RZ, 0x3c, !PT ;  /* 0x000000060b0b7c12 */ /* 0x000fe2000f8e3cff */
[----:B------:R-:W-:Y:S07]  /*36b0*/  @P1 BRA `(.L_x_65) ;  /* 0xfffffff800dc1947 */ /* 0x000fee000383ffff */
[----:B------:R-:W2:Y:S01]  /*36c0*/  S2UR UR7, SR_CgaCtaId ;  /* 0x00000000000779c3 */ /* 0x000ea20000008800 */
[----:B------:R-:W-:Y:S01]  /*36d0*/  ELECT P0, URZ, PT ;  /* 0x0000000000ff782f */ /* 0x000fe20003800000 */
[----:B------:R-:W-:Y:S01]  /*36e0*/  IMAD.MOV.U32 R0, RZ, RZ, 0x1 ;  /* 0x00000001ff007424 */ /* 0x000fe200078e00ff */
[----:B------:R-:W-:Y:S01]  /*36f0*/  UIADD3 UR13, UPT, UPT, UR13, 0xb0, URZ ;  /* 0x000000b00d0d7890 */ /* 0x000fe2000fffe0ff */
[----:B------:R-:W-:Y:S01]  /*3700*/  SHF.L.U32 R3, R11, 0x1f, RZ ;  /* 0x0000001f0b037819 */ /* 0x000fe200000006ff */
[----:B------:R-:W-:-:S03]  /*3710*/  UMOV UR4, 0x40 ;  /* 0x0000004000047882 */ /* 0x000fc60000000000 */
[----:B------:R-:W-:Y:S01]  /*3720*/  UVIRTCOUNT.DEALLOC.SMPOOL 0x80 ;  /* 0x000000800000784c */ /* 0x000fe20000000000 */
[----:B--2---:R-:W-:Y:S02]  /*3730*/  ULEA UR7, UR7, UR4, 0x18 ;  /* 0x0000000407077291 */ /* 0x004fe4000f8ec0ff */
[----:B------:R-:W-:-:S07]  /*3740*/  ULEA UR4, UR19, UR13, 0x3 ;  /* 0x0000000d13047291 */ /* 0x000fce000f8e18ff */
[----:B------:R2:W-:Y:S02]  /*3750*/  @P0 STS.U8 [UR7+0x1c], R0 ;  /* 0x00001c00ff000988 */ /* 0x0005e40008000007 */
[----:B------:R-:W4:Y:S02]  /*3760*/  SYNCS.PHASECHK.TRANS64.TRYWAIT P0, [UR4], R3 ;  /* 0x00000003ff0075a7 */ /* 0x000f240008001104 */
[----:B--2-4-:R-:W-:Y:S05]  /*3770*/  @!P0 BRA `(.L_x_66) ;  /* 0x00000080007c8947 */ /* 0x014fea0003800000 */
.L_x_150:
[----:B------:R-:W-:-:S04]  /*3780*/  UIADD3 UR4, UPT, UPT, UR19, 0x1, URZ ;  /* 0x0000000113047890 */ /* 0x000fc8000fffe0ff */
[----:B------:R-:W-:-:S04]  /*3790*/  UISETP.NE.AND UP0, UPT, UR4, 0x2, UPT ;  /* 0x000000020400788c */ /* 0x000fc8000bf05270 */
[----:B-1----:R-:W-:Y:S02]  /*37a0*/  USEL UR5, URZ, 0x1, UP0 ;  /* 0x00000001ff057887 */ /* 0x002fe40008000000 */
[----:B------:R-:W-:-:S04]  /*37b0*/  USEL UR4, UR4, URZ, UP0 ;  /* 0x000000ff04047287 */ /* 0x000fc80008000000 */
[----:B------:R-:W-:Y:S01]  /*37c0*/  ULEA UR4, UR4, UR13, 0x3 ;  /* 0x0000000d04047291 */ /* 0x000fe2000f8e18ff */
[----:B--2---:R-:W-:-:S04]  /*37d0*/  LOP3.LUT R3, R11, UR5, RZ, 0x3c, !PT ;  /* 0x000000050b037c12 */ /* 0x004fc8000f8e3cff */
[----:B------:R-:W-:-:S04]  /*37e0*/  SHF.L.U32 R3, R3, 0x1f, RZ ;  /* 0x0000001f03037819 */ /* 0x000fc800000006ff */
[----:B------:R-:W1:Y:S02]  /*37f0*/  SYNCS.PHASECHK.TRANS64.TRYWAIT P0, [UR4], R3 ;  /* 0x00000003ff0075a7 */ /* 0x000e640008001104 */
[----:B-1----:R-:W-:Y:S05]  /*3800*/  @!P0 BRA `(.L_x_67) ;  /* 0x0000008000708947 */ /* 0x002fea0003800000 */
.L_x_152:
[----:B------:R-:W-:Y:S01]  /*3810*/  NOP ;  /* 0x0000000000007918 */ /* 0x000fe20000000000 */
[----:B-1----:R-:W1:Y:S01]  /*3820*/  LDS R0, [UR7+0x14] ;  /* 0x00001407ff007984 */ /* 0x002e620008000800 */
[----:B------:R-:W-:Y:S01]  /*3830*/  ULOP3.LUT UR4, UR24, 0xffff, URZ, 0xc0, !UPT ;  /* 0x0000ffff18047892 */ /* 0x000fe2000f8ec0ff */
[----:B------:R-:W-:Y:S01]  /*3840*/  UMOV UR5, 0xffff ;  /* 0x0000ffff00057882 */ /* 0x000fe20000000000 */
[----:B------:R-:W-:Y:S02]  /*3850*/  UMOV UR6, 0x1 ;  /* 0x0000000100067882 */ /* 0x000fe40000000000 */
[----:B------:R-:W-:-:S04]  /*3860*/  USHF.R.U32.HI UR4, URZ, 0x5, UR4 ;  /* 0x00000005ff047899 */ /* 0x000fc80008011604 */
[----:B------:R-:W-:Y:S02]  /*3870*/  USHF.L.U32 UR5, UR5, UR4, URZ ;  /* 0x0000000405057299 */ /* 0x000fe400080006ff */
[----:B------:R-:W-:-:S04]  /*3880*/  USHF.L.U32 UR4, UR6, UR4, URZ ;  /* 0x0000000406047299 */ /* 0x000fc800080006ff */
[----:B-1----:R-:W-:-:S04]  /*3890*/  LOP3.LUT R0, R0, UR5, RZ, 0xc0, !PT ;  /* 0x0000000500007c12 */ /* 0x002fc8000f8ec0ff */
[----:B------:R-:W-:-:S13]  /*38a0*/  ISETP.NE.AND P0, PT, R0, UR5, PT ;  /* 0x0000000500007c0c */ /* 0x000fda000bf05270 */
[----:B------:R-:W-:Y:S05]  /*38b0*/  @P0 BRA `(.L_x_68) ;  /* 0x0000000000580947 */ /* 0x000fea0003800000 */
[----:B------:R-:W1:Y:S02]  /*38c0*/  LDS R0, [UR7+0x18] ;  /* 0x00001807ff007984 */ /* 0x000e640008000800 */
[----:B-1----:R-:W-:-:S04]  /*38d0*/  LOP3.LUT R0, R0, UR4, RZ, 0xc0, !PT ;  /* 0x0000000400007c12 */ /* 0x002fc8000f8ec0ff */
[----:B------:R-:W-:-:S13]  /*38e0*/  ISETP.NE.AND P0, PT, R0, UR4, PT ;  /* 0x0000000400007c0c */ /* 0x000fda000bf05270 */
[----:B------:R-:W-:Y:S05]  /*38f0*/  @P0 BRA `(.L_x_69) ;  /* 0x00000000003c0947 */ /* 0x000fea0003800000 */
[----:B------:R-:W1:Y:S01]  /*3900*/  S2R R2, SR_LANEID ;  /* 0x0000000000027919 */ /* 0x000e620000000000 */
[----:B------:R-:W-:Y:S01]  /*3910*/  ULOP3.LUT UR5, URZ, UR5, URZ, 0x33, !UPT ;  /* 0x00000005ff057292 */ /* 0x000fe2000f8e33ff */
[----:B------:R-:W-:Y:S01]  /*3920*/  LOP3.LUT R4, RZ, UR4, RZ, 0x33, !PT ;  /* 0x00000004ff047c12 */ /* 0x000fe2000f8e33ff */
[----:B------:R-:W-:Y:S02]  /*3930*/  VOTEU.ANY UR4, UPT, PT ;  /* 0x0000000000047886 */ /* 0x000fe400038e0100 */
[----:B------:R-:W-:Y:S01]  /*3940*/  UFLO.U32 UR4, UR4 ;  /* 0x00000004000472bd */ /* 0x000fe200080e0000 */
[----:B------:R-:W2:Y:S01]  /*3950*/  REDUX UR6, R4 ;  /* 0x00000000040673c4 */ /* 0x000ea20000000000 */
[----:B------:R-:W-:-:S06]  /*3960*/  IMAD.U32 R0, RZ, RZ, UR5 ;  /* 0x00000005ff007e24 */ /* 0x000fcc000f8e00ff */
[----:B------:R4:W-:Y:S01]  /*3970*/  UTCATOMSWS.AND URZ, UR5 ;  /* 0x0000000500ff79e3 */ /* 0x0009e20008000000 */
[----:B------:R-:W3:Y:S01]  /*3980*/  REDUX UR8, R0 ;  /* 0x00000000000873c4 */ /* 0x000ee20000000000 */
[----:B-1----:R-:W-:Y:S01]  /*3990*/  ISETP.EQ.U32.AND P0, PT, R2, UR4, PT ;  /* 0x0000000402007c0c */ /* 0x002fe2000bf02070 */
[----:B--2---:R-:W-:Y:S01]  /*39a0*/  IMAD.U32 R2, RZ, RZ, UR6 ;  /* 0x00000006ff027e24 */ /* 0x004fe2000f8e00ff */
[----:B---3--:R-:W-:-:S11]  /*39b0*/  MOV R3, UR8 ;  /* 0x0000000800037c02 */ /* 0x008fd60008000f00 */
[----:B------:R4:W-:Y:S04]  /*39c0*/  @P0 ATOMS.AND RZ, [UR7+0x14], R3 ;  /* 0x00001403ffff098c */ /* 0x0009e8000a800007 */
[----:B------:R4:W-:Y:S01]  /*39d0*/  @P0 ATOMS.AND RZ, [UR7+0x18], R2 ;  /* 0x00001802ffff098c */ /* 0x0009e2000a800007 */
[----:B------:R-:W-:Y:S05]  /*39e0*/  BRA `(.L_x_70) ;  /* 0x0000000000147947 */ /* 0x000fea0003800000 */
.L_x_69:
[----:B------:R-:W-:Y:S02]  /*39f0*/  MOV R2, 0x3a10 ;  /* 0x00003a1000027802 */ /* 0x000fe40000000f00 */
[----:B---3-5:R-:W-:Y:S05]  /*3a00*/  CALL.REL.NOINC `($__internal_0_$__cuda_sm10x_tcgen05_guardrail_trap_col_being_dealloced_not_returned_by_alloc) ;  /* 0x0000008400547944 */ /* 0x028fea0003c00000 */
[----:B------:R-:W-:Y:S05]  /*3a10*/  BRA `(.L_x_70) ;  /* 0x0000000000087947 */ /* 0x000fea0003800000 */
.L_x_68:
[----:B------:R-:W-:Y:S02]  /*3a20*/  MOV R2, 0x3a40 ;  /* 0x00003a4000027802 */ /* 0x000fe40000000f00 */
[----:B---3-5:R-:W-:Y:S05]  /*3a30*/  CALL.REL.NOINC `($__internal_2_$__cuda_sm10x_tcgen05_guardrail_trap_unallocated_columns_being_dealloced) ;  /* 0x0000008400607944 */ /* 0x028fea0003c00000 */
.L_x_70:
[----:B------:R-:W-:Y:S01]  /*3a40*/  NOP ;  /* 0x0000000000007918 */ /* 0x000fe20000000000 */
[----:B----4-:R-:W-:Y:S05]  /*3a50*/  EXIT ;  /* 0x000000000000794d */ /* 0x010fea0003800000 */
.L_x_54:
[----:B------:R-:W-:-:S09]  /*3a60*/  UISETP.NE.OR UP0, UPT, UR17, 0x3, !UP3 ;  /* 0x000000031100788c */ /* 0x000fd2000df05670 */
[----:B------:R-:W-:Y:S05]  /*3a70*/  BRA.U UP0, `(.L_x_71) ;  /* 0x0000001100587547 */ /* 0x000fea000b800000 */
[----:B------:R-:W1:Y:S01]  /*3a80*/  S2UR UR10, SR_CgaCtaId ;  /* 0x00000000000a79c3 */ /* 0x000e620000008800 */
[----:B------:R-:W2:Y:S01]  /*3a90*/  LDCU UR31, c[0x0][0x370] ;  /* 0x00006e00ff1f77ac */ /* 0x000ea20008000800 */
[----:B------:R-:W-:Y:S02]  /*3aa0*/  HFMA2 R13, -RZ, RZ, 0, 0 ;  /* 0x00000000ff0d7431 */ /* 0x000fe400000001ff */
[----:B------:R-:W-:Y:S01]  /*3ab0*/  IMAD.MOV.U32 R15, RZ, RZ, 0x1 ;  /* 0x00000001ff0f7424 */ /* 0x000fe200078e00ff */
[----:B------:R-:W-:Y:S01]  /*3ac0*/  MOV R7, 0x2000 ;  /* 0x0000200000077802 */ /* 0x000fe20000000f00 */
[----:B------:R-:W2:Y:S01]  /*3ad0*/  LDCU.128 UR44, c[0x0][0xb10] ;  /* 0x00016200ff2c77ac */ /* 0x000ea20008000c00 */
[----:B------:R-:W-:Y:S01]  /*3ae0*/  IMAD.MOV.U32 R14, RZ, RZ, RZ ;  /* 0x000000ffff0e7224 */ /* 0x000fe200078e00ff */
[----:B------:R-:W3:Y:S01]  /*3af0*/  LDC.64 R16, c[0x0][0x348] ;  /* 0x0000d200ff107b82 */ /* 0x000ee20000000a00 */
[----:B------:R-:W4:Y:S01]  /*3b00*/  LDCU UR30, c[0x0][0x374] ;  /* 0x00006e80ff1e77ac */ /* 0x000f220008000800 */
[----:B------:R-:W1:Y:S06]  /*3b10*/  LDCU UR15, c[0x0][0xb0c] ;  /* 0x00016180ff0f77ac */ /* 0x000e6c0008000800 */
[----:B------:R-:W3:Y:S01]  /*3b20*/  LDC.64 R2, c[0x0][0x888] ;  /* 0x00022200ff027b82 */ /* 0x000ee20000000a00 */
[----:B------:R-:W3:Y:S01]  /*3b30*/  LDCU UR49, c[0x0][0xb20] ;  /* 0x00016400ff3177ac */ /* 0x000ee20008000800 */
[----:B------:R-:W3:Y:S06]  /*3b40*/  LDCU UR4, c[0x0][0xb30] ;  /* 0x00016600ff0477ac */ /* 0x000eec0008000800 */
[----:B------:R-:W3:Y:S01]  /*3b50*/  LDC.64 R4, c[0x0][0x890] ;  /* 0x00022400ff047b82 */ /* 0x000ee20000000a00 */
[----:B------:R-:W-:Y:S01]  /*3b60*/  UMOV UR21, 0x400 ;  /* 0x0000040000157882 */ /* 0x000fe20000000000 */
[----:B--2---:R-:W-:-:S02]  /*3b70*/  UIMAD.WIDE.U32 UR6, UR31, UR44, URZ ;  /* 0x0000002c1f0672a5 */ /* 0x004fc4000f8e00ff */
[----:B----4-:R-:W-:Y:S02]  /*3b80*/  UIMAD.WIDE.U32 UR8, UR30, UR47, URZ ;  /* 0x0000002f1e0872a5 */ /* 0x010fe4000f8e00ff */
[----:B-1----:R-:W-:Y:S02]  /*3b90*/  ULEA UR21, UR10, UR21, 0x18 ;  /* 0x000000150a157291 */ /* 0x002fe4000f8ec0ff */
[----:B------:R-:W-:Y:S02]  /*3ba0*/  UPLOP3.LUT UP3, UPT, UPT, UPT, UPT, 0x40, 0x4 ;  /* 0x000000000004789c */ /* 0x000fe40003f6e870 */
[----:B------:R-:W-:Y:S02]  /*3bb0*/  UIADD3 UR37, UPT, UPT, UR21, 0x48, URZ ;  /* 0x0000004815257890 */ /* 0x000fe4000fffe0ff */
[----:B------:R-:W-:Y:S02]  /*3bc0*/  UIADD3 UR33, UPT, UPT, UR21, 0x30, URZ ;  /* 0x0000003015217890 */ /* 0x000fe4000fffe0ff */
[----:B------:R-:W-:-:S02]  /*3bd0*/  UIADD3 UR25, UPT, UPT, UR21, 0x38, URZ ;  /* 0x0000003815197890 */ /* 0x000fc4000fffe0ff */
[----:B------:R-:W-:Y:S01]  /*3be0*/  UIADD3 UR17, UPT, UPT, UR21, 0x40, URZ ;  /* 0x0000004015117890 */ /* 0x000fe2000fffe0ff */
[----:B------:R-:W-:Y:S01]  /*3bf0*/  UMOV UR6, UR7 ;  /* 0x0000000700067c82 */ /* 0x000fe20008000000 */
[----:B------:R-:W-:Y:S01]  /*3c00*/  UMOV UR41, UR9 ;  /* 0x0000000900297c82 */ /* 0x000fe20008000000 */
[----:B------:R-:W-:Y:S02]  /*3c10*/  UISETP.GE.AND UP0, UPT, UR42, 0x1, UPT ;  /* 0x000000012a00788c */ /* 0x000fe4000bf06270 */
[----:B------:R-:W-:Y:S01]  /*3c20*/  UISETP.NE.AND UP4, UPT, UR42, 0x1, UPT ;  /* 0x000000012a00788c */ /* 0x000fe2000bf85270 */
[----:B------:R-:W1:Y:S01]  /*3c30*/  LDCU.64 UR22, c[0x0][0xb28] ;  /* 0x00016500ff1677ac */ /* 0x000e620008000a00 */
[----:B------:R-:W-:Y:S02]  /*3c40*/  UISETP.NE.AND UP6, UPT, UR15, 0x1, UPT ;  /* 0x000000010f00788c */ /* 0x000fe4000bfc5270 */
[----:B------:R-:W-:Y:S02]  /*3c50*/  UISETP.NE.AND UP5, UPT, UR46, 0x1, UPT ;  /* 0x000000012e00788c */ /* 0x000fe4000bfa5270 */
[----:B------:R-:W-:-:S02]  /*3c60*/  UPRMT UR37, UR10, 0x654, UR37 ;  /* 0x000006540a257896 */ /* 0x000fc40008000025 */
[----:B------:R-:W-:Y:S02]  /*3c70*/  USHF.R.U32.HI UR43, URZ, UR45, UR6 ;  /* 0x0000002dff2b7299 */ /* 0x000fe40008011606 */
[----:B------:R-:W-:Y:S02]  /*3c80*/  UPRMT UR40, UR10, 0x654, UR33 ;  /* 0x000006540a287896 */ /* 0x000fe40008000021 */
[----:B------:R-:W-:Y:S02]  /*3c90*/  UPRMT UR39, UR10, 0x654, UR25 ;  /* 0x000006540a277896 */ /* 0x000fe40008000019 */
[----:B------:R-:W-:Y:S02]  /*3ca0*/  UPRMT UR38, UR10, 0x654, UR17 ;  /* 0x000006540a267896 */ /* 0x000fe40008000011 */
[----:B---3--:R-:W-:Y:S02]  /*3cb0*/  USHF.R.U32.HI UR41, URZ, UR49, UR41 ;  /* 0x00000031ff297299 */ /* 0x008fe40008011629 */
[----:B------:R-:W-:-:S11]  /*3cc0*/  UISETP.NE.AND UP2, UPT, UR4, 0x1, UPT ;  /* 0x000000010400788c */ /* 0x000fd6000bf45270 */
.L_x_82:
[C---:B------:R-:W-:Y:S02]  /*3cd0*/  LEA R12, R14.reuse, UR21, 0x3 ;  /* 0x000000150e0c7c11 */ /* 0x040fe4000f8e18ff */
[----:B------:R-:W-:Y:S02]  /*3ce0*/  SHF.L.U32 R9, R13, 0x1f, RZ ;  /* 0x0000001f0d097819 */ /* 0x000fe400000006ff */
[----:B------:R-:W-:Y:S02]  /*3cf0*/  LEA R10, R14, UR21, 0x4 ;  /* 0x000000150e0a7c11 */ /* 0x000fe4000f8e20ff */
[----:B--2---:R-:W2:Y:S02]  /*3d00*/  SYNCS.PHASECHK.TRANS64.TRYWAIT P0, [R12+URZ+0x80], R9 ;  /* 0x000080090c0075a7 */ /* 0x004ea400080011ff */
[----:B--2---:R-:W-:Y:S05]  /*3d10*/  @!P0 BRA `(.L_x_72) ;  /* 0x0000007c00448947 */ /* 0x004fea0003800000 */
.L_x_153:
[----:B--2---:R-:W2:Y:S01]  /*3d20*/  LDS.128 R8, [R10+0xf0] ;  /* 0x0000f0000a087984 */ /* 0x004ea20000000c00 */
[----:B------:R-:W-:Y:S01]  /*3d30*/  UISETP.GE.AND UP0, UPT, UR42, 0x1, UPT ;  /* 0x000000012a00788c */ /* 0x000fe2000bf06270 */
[----:B------:R-:W-:Y:S01]  /*3d40*/  @!PT LDS RZ, [RZ] ;  /* 0x00000000fffff984 */ /* 0x000fe20000000800 */
[----:B------:R-:W-:Y:S01]  /*3d50*/  @!PT LDS RZ, [RZ] ;  /* 0x00000000fffff984 */ /* 0x000fe20000000800 */
[----:B------:R-:W-:Y:S01]  /*3d60*/  @!PT LDS RZ, [RZ] ;  /* 0x00000000fffff984 */ /* 0x000fe20000000800 */
[----:B------:R-:W-:Y:S01]  /*3d70*/  @!PT LDS RZ, [RZ] ;  /* 0x00000000fffff984 */ /* 0x000fe20000000800 */
[----:B------:R3:W-:Y:S06]  /*3d80*/  MEMBAR.ALL.CTA ;  /* 0x0000000000007992 */ /* 0x0007ec0000008000 */
[----:B---3--:R-:W3:Y:S01]  /*3d90*/  FENCE.VIEW.ASYNC.S ;  /* 0x00000000000073c6 */ /* 0x008ee20000000000 */
[----:B--2---:R-:W-:Y:S11]  /*3da0*/  LOP3.LUT P0, RZ, R10, 0x1, RZ, 0xc0, !PT ;  /* 0x000000010aff7812 */ /* 0x004ff6000780c0ff */
[----:B------:R-:W-:Y:S02]  /*3db0*/  @!UPT UIADD3 URZ, UPT, UPT, URZ, URZ, URZ ;  /* 0x000000fffffff290 */ /* 0x000fe4000fffe0ff */
[----:B---3--:R-:W-:Y:S01]  /*3dc0*/  VOTEU.ANY UP1, P0 ;  /* 0x0000000000ff7886 */ /* 0x008fe20000020100 */
[----:B------:R-:W-:Y:S11]  /*3dd0*/  PLOP3.LUT P0, PT, PT, PT, UP1, 0x80, 0x8 ;  /* 0x000000000008781c */ /* 0x000ff60003f0f018 */
[----:B------:R-:W-:Y:S02]  /*3de0*/  @!UPT UIADD3 URZ, UPT, UPT, URZ, URZ, URZ ;  /* 0x000000fffffff290 */ /* 0x000fe4000fffe0ff */
[----:B------:R-:W-:Y:S02]  /*3df0*/  @P0 SHF.R.U32.HI R0, RZ, 0x10, R9 ;  /* 0x00000010ff000819 */ /* 0x000fe40000011609 */
[----:B------:R-:W-:Y:S02]  /*3e00*/  @P0 MOV R6, R8 ;  /* 0x0000000800060202 */ /* 0x000fe40000000f00 */
[----:B------:R-:W-:Y:S01]  /*3e10*/  @P0 R2UR UR4, R0 ;  /* 0x00000000000402ca */ /* 0x000fe200000e0000 */
[----:B------:R-:W-:Y:S01]  /*3e20*/  VIADD R0, R12, 0x90 ;  /* 0x000000900c007836 */ /* 0x000fe20000000000 */
[----:B------:R-:W-:Y:S02]  /*3e30*/  @P0 LOP3.LUT R8, R9, 0xffff, RZ, 0xc0, !PT ;  /* 0x0000ffff09080812 */ /* 0x000fe400078ec0ff */
[----:B------:R-:W-:Y:S02]  /*3e40*/  @P0 R2UR UR6, R6 ;  /* 0x00000000060602ca */ /* 0x000fe400000e0000 */
[----:B------:R-:W-:Y:S02]  /*3e50*/  PRMT R0, RZ, 0x654, R0 ;  /* 0x00000654ff007816 */ /* 0x000fe40000000000 */
[----:B------:R-:W-:Y:S02]  /*3e60*/  @P0 R2UR UR5, R8 ;  /* 0x00000000080502ca */ /* 0x000fe400000e0000 */
[----:B------:R2:W-:Y:S03]  /*3e70*/  SYNCS.ARRIVE.TRANS64.RED.A1T0 RZ, [R0+URZ], RZ ;  /* 0x000000ff00ff79a7 */ /* 0x0005e600081004ff */
[----:B------:R-:W-:Y:S04]  /*3e80*/  @UP1 UMOV UR29, UR4 ;  /* 0x00000004001d1c82 */ /* 0x000fe80008000000 */
[----:B------:R-:W-:Y:S04]  /*3e90*/  @UP1 UMOV UR14, UR6 ;  /* 0x00000006000e1c82 */ /* 0x000fe80008000000 */
[----:B------:R-:W-:Y:S01]  /*3ea0*/  @UP1 UMOV UR13, UR5 ;  /* 0x00000005000d1c82 */ /* 0x000fe20008000000 */
[----:B------:R-:W-:Y:S05]  /*3eb0*/  BRA.U !UP0, `(.L_x_73) ;  /* 0x0000000108a47547 */ /* 0x000fea000b800000 */
[----:B------:R-:W-:Y:S02]  /*3ec0*/  UIMAD.WIDE.U32 UR18, UR13, UR47, URZ ;  /* 0x0000002f0d1272a5 */ /* 0x000fe4000f8e00ff */
[----:B------:R-:W-:Y:S02]  /*3ed0*/  UIMAD.WIDE.U32 UR26, UR14, UR44, URZ ;  /* 0x0000002c0e1a72a5 */ /* 0x000fe4000f8e00ff */
[----:B------:R-:W-:Y:S02]  /*3ee0*/  USEL UR4, UR30, UR41, !UP5 ;  /* 0x000000291e047287 */ /* 0x000fe4000e800000 */
[----:B------:R-:W-:Y:S02]  /*3ef0*/  USEL UR7, UR31, UR43, !UP6 ;  /* 0x0000002b1f077287 */ /* 0x000fe4000f000000 */
[----:B-1----:R-:W-:Y:S02]  /*3f00*/  UIMAD.WIDE.U32 UR8, UR4, UR22, URZ ;  /* 0x00000016040872a5 */ /* 0x002fe4000f8e00ff */
[----:B------:R-:W-:Y:S01]  /*3f10*/  UIMAD.WIDE.U32 UR10, UR7, UR22, URZ ;  /* 0x00000016070a72a5 */ /* 0x000fe2000f8e00ff */
[----:B------:R-:W-:Y:S02]  /*3f20*/  UMOV UR5, UR19 ;  /* 0x0000001300057c82 */ /* 0x000fe40008000000 */
[----:B------:R-:W-:Y:S03]  /*3f30*/  USHF.R.U32.HI UR6, URZ, UR49, UR5 ;  /* 0x00000031ff067299 */ /* 0x000fe60008011605 */
[----:B------:R-:W-:Y:S01]  /*3f40*/  UMOV UR5, UR27 ;  /* 0x0000001b00057c82 */ /* 0x000fe20008000000 */
[----:B------:R-:W-:Y:S02]  /*3f50*/  USEL UR6, UR13, UR6, !UP5 ;  /* 0x000000060d067287 */ /* 0x000fe4000e800000 */
[----:B------:R-:W-:Y:S03]  /*3f60*/  USHF.R.U32.HI UR12, URZ, UR45, UR5 ;  /* 0x0000002dff0c7299 */ /* 0x000fe60008011605 */
[----:B------:R-:W-:Y:S02]  /*3f70*/  UMOV UR5, UR9 ;  /* 0x0000000900057c82 */ /* 0x000fe40008000000 */
[----:B------:R-:W-:Y:S03]  /*3f80*/  @UP4 USHF.R.U32.HI UR4, URZ, UR23, UR5 ;  /* 0x00000017ff044299 */ /* 0x000fe60008011605 */
[----:B------:R-:W-:Y:S01]  /*3f90*/  UMOV UR5, UR11 ;  /* 0x0000000b00057c82 */ /* 0x000fe20008000000 */
[----:B------:R-:W-:Y:S02]  /*3fa0*/  UIMAD UR4, UR42, UR4, URZ ;  /* 0x000000042a0472a4 */ /* 0x000fe4000f8e02ff */
[----:B------:R-:W-:Y:S02]  /*3fb0*/  @UP4 USHF.R.U32.HI UR7, URZ, UR23, UR5 ;  /* 0x00000017ff074299 */ /* 0x000fe40008011605 */
[----:B------:R-:W-:Y:S02]  /*3fc0*/  UIMAD.WIDE.U32 UR10, UR6, UR22, URZ ;  /* 0x00000016060a72a5 */ /* 0x000fe4000f8e00ff */
[----:B------:R-:W-:Y:S02]  /*3fd0*/  USEL UR5, UR14, UR12, !UP6 ;  /* 0x0000000c0e057287 */ /* 0x000fe4000f000000 */
[----:B------:R-:W-:Y:S02]  /*3fe0*/  UIMAD UR8, UR42, UR7, URZ ;  /* 0x000000072a0872a4 */ /* 0x000fe4000f8e02ff */
[----:B------:R-:W-:Y:S03]  /*3ff0*/  UISETP.GE.AND UP0, UPT, UR6, UR4, UPT ;  /* 0x000000040600728c */ /* 0x000fe6000bf06270 */
[----:B------:R-:W-:Y:S01]  /*4000*/  UMOV UR4, UR11 ;  /* 0x0000000b00047c82 */ /* 0x000fe20008000000 */
[----:B------:R-:W-:Y:S02]  /*4010*/  UISETP.GE.OR UP0, UPT, UR5, UR8, UP0 ;  /* 0x000000080500728c */ /* 0x000fe40008706670 */
[----:B------:R-:W-:Y:S02]  /*4020*/  USHF.R.U32.HI UR4, URZ, UR23, UR4 ;  /* 0x00000017ff047299 */ /* 0x000fe40008011604 */
[----:B------:R-:W-:Y:S02]  /*4030*/  UIMAD.WIDE.U32 UR8, UR5, UR22, URZ ;  /* 0x00000016050872a5 */ /* 0x000fe4000f8e00ff */
[----:B------:R-:W-:Y:S04]  /*4040*/  USEL UR10, UR6, UR4, !UP4 ;  /* 0x00000004060a7287 */ /* 0x000fe8000e000000 */
[----:B------:R-:W-:Y:S01]  /*4050*/  UIADD3 UR11, UPT, UPT, -UR10, URZ, URZ ;  /* 0x000000ff0a0b7290 */ /* 0x000fe2000fffe1ff */
[----:B------:R-:W-:Y:S02]  /*4060*/  @!UP0 UMOV UR4, UR9 ;  /* 0x0000000900048c82 */ /* 0x000fe40008000000 */
[----:B------:R-:W-:Y:S02]  /*4070*/  @!UP0 USHF.R.U32.HI UR4, URZ, UR23, UR4 ;  /* 0x00000017ff048299 */ /* 0x000fe40008011604 */
[----:B------:R-:W-:Y:S02]  /*4080*/  UIMAD UR8, UR42, UR11, UR6 ;  /* 0x0000000b2a0872a4 */ /* 0x000fe4000f8e0206 */
[----:B------:R-:W-:Y:S04]  /*4090*/  @!UP0 USEL UR4, UR5, UR4, !UP4 ;  /* 0x0000000405048287 */ /* 0x000fe8000e000000 */
[----:B------:R-:W-:Y:S02]  /*40a0*/  @!UP0 UIMAD UR8, UR7, UR8, UR4 ;  /* 0x00000008070882a4 */ /* 0x000fe4000f8e0204 */
[----:B------:R-:W-:Y:S02]  /*40b0*/  @!UP0 UIADD3 UR9, UPT, UPT, UR10, -UR4, URZ ;  /* 0x800000040a098290 */ /* 0x000fe4000fffe0ff */
[----:B------:R-:W-:Y:S02]  /*40c0*/  UIADD3 UR4, UPT, UPT, -UR5, URZ, URZ ;  /* 0x000000ff05047290 */ /* 0x000fe4000fffe1ff */
[----:B------:R-:W-:Y:S02]  /*40d0*/  UIADD3 UR7, UPT, UPT, -UR6, URZ, URZ ;  /* 0x000000ff06077290 */ /* 0x000fe4000fffe1ff */
[----:B------:R-:W-:Y:S02]  /*40e0*/  @!UP0 UIMAD UR6, UR9, UR42, UR5 ;  /* 0x0000002a090682a4 */ /* 0x000fe4000f8e0205 */
[----:B------:R-:W-:Y:S02]  /*40f0*/  UIMAD UR14, UR15, UR4, UR14 ;  /* 0x000000040f0e72a4 */ /* 0x000fe4000f8e020e */
[----:B------:R-:W-:Y:S01]  /*4100*/  UIMAD UR13, UR46, UR7, UR13 ;  /* 0x000000072e0d72a4 */ /* 0x000fe2000f8e020d */
[----:B------:R-:W-:Y:S02]  /*4110*/  @!UP0 UMOV UR5, UR8 ;  /* 0x0000000800058c82 */ /* 0x000fe40008000000 */
[----:B------:R-:W-:Y:S02]  /*4120*/  UIMAD UR14, UR5, UR15, UR14 ;  /* 0x0000000f050e72a4 */ /* 0x000fe4000f8e020e */
[----:B------:R-:W-:Y:S11]  /*4130*/  UIMAD UR13, UR6, UR46, UR13 ;  /* 0x0000002e060d72a4 */ /* 0x000ff6000f8e020d */
[----:B------:R-:W-:Y:S01]  /*4140*/  @!UPT UIADD3 URZ, UPT, UPT, URZ, URZ, URZ ;  /* 0x000000fffffff290 */ /* 0x000fe2000fffe0ff */
.L_x_73:
[----:B------:R-:W3:Y:S01]  /*4150*/  @!UP2 LDCU.128 UR8, c[0x0][0xb10] ;  /* 0x00016200ff08a7ac */ /* 0x000ee20008000c00 */
[C---:B------:R-:W-:Y:S02]  /*4160*/  ISETP.NE.U32.AND P1, PT, R4.reuse, RZ, PT ;  /* 0x000000ff0400720c */ /* 0x040fe40003f25070 */
[----:B------:R-:W-:Y:S02]  /*4170*/  ISETP.NE.U32.AND P0, PT, R4, RZ, PT ;  /* 0x000000ff0400720c */ /* 0x000fe40003f05070 */
[C---:B------:R-:W-:Y:S02]  /*4180*/  ISETP.NE.AND.EX P1, PT, R5.reuse, RZ, PT, P1 ;  /* 0x000000ff0500720c */ /* 0x040fe40003f25310 */
[----:B------:R-:W-:Y:S01]  /*4190*/  ISETP.NE.AND.EX P0, PT, R5, RZ, PT, P0 ;  /* 0x000000ff0500720c */ /* 0x000fe20003f05300 */
[----:B------:R-:W4:Y:S01]  /*41a0*/  @!UP2 LDCU UR5, c[0x0][0xb0c] ;  /* 0x00016180ff05a7ac */ /* 0x000f220008000800 */
[----:B------:R-:W-:Y:S01]  /*41b0*/  SHF.L.U32 R9, R15, 0x1f, RZ ;  /* 0x0000001f0f097819 */ /* 0x000fe200000006ff */
[----:B------:R-:W-:Y:S02]  /*41c0*/  USHF.L.U32 UR35, UR16, 0x7, URZ ;  /* 0x0000000710237899 */ /* 0x000fe400080006ff */
[----:B------:R-:W-:Y:S02]  /*41d0*/  USHF.L.U32 UR34, UR20, 0x8, URZ ;  /* 0x0000000814227899 */ /* 0x000fe400080006ff */
[----:B---3--:R-:W-:Y:S07]  /*41e0*/  UIMAD.WIDE.U32 UR6, UR14, UR8, URZ ;  /* 0x000000080e0672a5 */ /* 0x008fee000f8e00ff */
[----:B------:R-:W-:Y:S01]  /*41f0*/  @!UP2 UMOV UR4, UR7 ;  /* 0x000000070004ac82 */ /* 0x000fe20008000000 */
[----:B----4-:R-:W-:Y:S02]  /*4200*/  @!UP2 UISETP.NE.AND UP0, UPT, UR5, 0x1, UPT ;  /* 0x000000010500a88c */ /* 0x010fe4000bf05270 */
[----:B------:R-:W-:Y:S02]  /*4210*/  @!UP2 USHF.R.U32.HI UR4, URZ, UR9, UR4 ;  /* 0x00000009ff04a299 */ /* 0x000fe40008011604 */
[----:B------:R-:W-:Y:S02]  /*4220*/  UIMAD.WIDE.U32 UR6, UR13, UR11, URZ ;  /* 0x0000000b0d0672a5 */ /* 0x000fe4000f8e00ff */
[----:B------:R-:W-:Y:S02]  /*4230*/  @!UP2 USEL UR8, UR14, UR4, !UP0 ;  /* 0x000000040e08a287 */ /* 0x000fe4000c000000 */
[----:B------:R-:W-:Y:S03]  /*4240*/  @!UP2 UISETP.NE.AND UP0, UPT, UR10, 0x1, UPT ;  /* 0x000000010a00a88c */ /* 0x000fe6000bf05270 */
[----:B------:R-:W-:Y:S02]  /*4250*/  @!UP2 UMOV UR6, UR7 ;  /* 0x000000070006ac82 */ /* 0x000fe40008000000 */
[----:B------:R-:W3:Y:S02]  /*4260*/  @!UP2 LDCU UR4, c[0x0][0xb20] ;  /* 0x00016400ff04a7ac */ /* 0x000ee40008000800 */
[----:B---3--:R-:W-:Y:S04]  /*4270*/  @!UP2 USHF.R.U32.HI UR6, URZ, UR4, UR6 ;  /* 0x00000004ff06a299 */ /* 0x008fe80008011606 */
[----:B------:R-:W-:Y:S04]  /*4280*/  @!UP2 USEL UR6, UR13, UR6, !UP0 ;  /* 0x000000060d06a287 */ /* 0x000fe8000c000000 */
[----:B------:R-:W-:Y:S02]  /*4290*/  @!UP2 UIADD3 UR4, UPT, UPT, -UR8, UR6, URZ ;  /* 0x000000060804a290 */ /* 0x000fe4000fffe1ff */
[----:B------:R-:W-:Y:S02]  /*42a0*/  @!UP2 UIADD3 UR6, UPT, UPT, UR8, -UR6, URZ ;  /* 0x800000060806a290 */ /* 0x000fe4000fffe0ff */
[----:B------:R-:W-:Y:S02]  /*42b0*/  @!UP2 UIMAD UR14, UR4, UR5, UR14 ;  /* 0x00000005040ea2a4 */ /* 0x000fe4000f8e020e */
[----:B------:R-:W-:Y:S01]  /*42c0*/  @!UP2 UIMAD UR13, UR6, UR10, UR13 ;  /* 0x0000000a060da2a4 */ /* 0x000fe2000f8e020d */
[----:B------:R-:W-:Y:S11]  /*42d0*/  BRA.U UP3, `(.L_x_74) ;  /* 0x0000000103107547 */ /* 0x000ff6000b800000 */
[----:B--2---:R-:W-:Y:S04]  /*42e0*/  MOV R0, UR48 ;  /* 0x0000003000007c02 */ /* 0x004fe80008000f00 */
[----:B------:R-:W-:Y:S04]  /*42f0*/  SHF.L.U32 R11, R0, 0x1f, RZ ;  /* 0x0000001f000b7819 */ /* 0x000fe800000006ff */
[----:B------:R-:W2:Y:S02]  /*4300*/  SYNCS.PHASECHK.TRANS64.TRYWAIT P2, [UR21+0x78], R11 ;  /* 0x0000780bff0075a7 */ /* 0x000ea40008041115 */
[----:B--2---:R-:W-:Y:S05]  /*4310*/  @!P2 BRA `(.L_x_75) ;  /* 0x0000007400d8a947 */ /* 0x004fea0003800000 */
.L_x_74:
[----:B------:R-:W-:Y:S05]  /*4320*/  @!P1 BRA `(.L_x_76) ;  /* 0x0000000000309947 */ /* 0x000fea0003800000 */
[----:B------:R-:W-:Y:S01]  /*4330*/  ISETP.NE.U32.AND P1, PT, R2, RZ, PT ;  /* 0x000000ff0200720c */ /* 0x000fe20003f25070 */
[----:B------:R-:W3:Y:S01]  /*4340*/  LDCU.64 UR4, c[0x0][0x358] ;  /* 0x00006b00ff0477ac */ /* 0x000ee20008000a00 */
[----:B------:R-:W-:Y:S02]  /*4350*/  IMAD.MOV.U32 R158, RZ, RZ, 0x1 ;  /* 0x00000001ff9e7424 */ /* 0x000fe400078e00ff */
[----:B------:R-:W-:Y:S11]  /*4360*/  ISETP.NE.AND.EX P1, PT, R3, RZ, PT, P1 ;  /* 0x000000ff0300720c */ /* 0x000ff60003f25310 */
[----:B------:R-:W-:Y:S02]  /*4370*/  @!UPT UIADD3 URZ, UPT, UPT, URZ, URZ, URZ ;  /* 0x000000fffffff290 */ /* 0x000fe4000fffe0ff */
[----:B--2---:R-:W2:Y:S01]  /*4380*/  @P1 LDC.64 R10, c[0x0][0x888] ;  /* 0x00022200ff0a1b82 */ /* 0x004ea20000000a00 */
[----:B------:R-:W-:Y:S04]  /*4390*/  @P1 IMAD R0, R4, UR36, RZ ;  /* 0x0000002404001c24 */ /* 0x000fe8000f8e02ff */
[----:B--2---:R-:W-:Y:S04]  /*43a0*/  @P1 IMAD.WIDE R10, R0, 0x4, R10 ;  /* 0x00000004000a1825 */ /* 0x004fe800078e020a */
[----:B------:R-:W-:Y:S01]  /*43b0*/  HFMA2 R0, -RZ, RZ, 0, 5.9604644775390625e-08 ;  /* 0x00000001ff007431 */ /* 0x000fe200000001ff */
[----:B---3-5:R3:W5:Y:S04]  /*43c0*/  @P1 LDG.E R73, desc[UR4][R10.64] ;  /* 0x000000040a491981 */ /* 0x028768000c1e1900 */
[----:B------:R-:W-:Y:S01]  /*43d0*/  @!P1 PRMT R158, R0, 0x7610, R158 ;  /* 0x00007610009e9816 */ /* 0x000fe2000000009e */
[----:B---3--:R-:W4:Y:S06]  /*43e0*/  @!P1 LDC R73, c[0x0][0x880] ;  /* 0x00022000ff499b82 */ /* 0x008f2c0000000800 */
.L_x_76:
[----:B----45:R-:W-:Y:S01]  /*43f0*/  @!P0 FSETP.EQ.AND P1, PT, R73, RZ, PT ;  /* 0x000000ff4900820b */ /* 0x030fe20003f22000 */
[----:B------:R-:W-:Y:S01]  /*4400*/  @!UPT UIADD3 URZ, UPT, UPT, URZ, URZ, URZ ;  /* 0x000000fffffff290 */ /* 0x000fe2000fffe0ff */
[----:B------:R-:W-:Y:S11]  /*4410*/  @!P0 BRA `(.L_x_77) ;  /* 0x0000000000188947 */ /* 0x000ff60003800000 */
[----:B------:R-:W-:Y:S02]  /*4420*/  LOP3.LUT P0, RZ, R158, 0xff, RZ, 0xc0, !PT ;  /* 0x000000ff9eff7812 */ /* 0x000fe4000780c0ff */
[----:B------:R-:W-:Y:S04]  /*4430*/  ISETP.NE.U32.AND P1, PT, R2, RZ, PT ;  /* 0x000000ff0200720c */ /* 0x000fe80003f25070 */
[----:B------:R-:W-:Y:S04]  /*4440*/  ISETP.NE.AND.EX P1, PT, R3, RZ, PT, P1 ;  /* 0x000000ff0300720c */ /* 0x000fe80003f25310 */
[----:B------:R-:W-:Y:S03]  /*4450*/  PLOP3.LUT P1, PT, P1, PT, PT, 0x8, 0x80 ;  /* 0x000000000080781c */ /* 0x000fe60000f2e170 */
[----:B------:R-:W-:Y:S11]  /*4460*/  @P0 FSETP.EQ.AND P1, PT, R73, RZ, PT ;  /* 0x000000ff4900020b */ /* 0x000ff60003f22000 */
[----:B------:R-:W-:Y:S02]  /*4470*/  @!UPT UIADD3 URZ, UPT, UPT, URZ, URZ, URZ ;  /* 0x000000fffffff290 */ /* 0x000fe4000fffe0ff */
.L_x_77:
[----:B------:R-:W3:Y:S01]  /*4480*/  SYNCS.PHASECHK.TRANS64.TRYWAIT P2, [UR21+0x50], R9 ;  /* 0x00005009ff0075a7 */ /* 0x000ee20008041115 */
[----:B------:R-:W-:Y:S04]  /*4490*/  ELECT P0, URZ, PT ;  /* 0x0000000000ff782f */ /* 0x000fe80003800000 */
[----:B------:R-:W-:Y:S11]  /*44a0*/  PLOP3.LUT P1, PT, P1, P0, PT, 0xf2, 0x2f ;  /* 0x00000000002f781c */ /* 0x000ff60000f21e72 */
[----:B------:R-:W-:Y:S02]  /*44b0*/  @!UPT UIADD3 URZ, UPT, UPT, URZ, URZ, URZ ;  /* 0x000000fffffff290 */ /* 0x000fe4000fffe0ff */
[----:B------:R-:W-:Y:S05]  /*44c0*/  @!P1 IADD3 R8, P0, PT, R16, 0x580, RZ ;  /* 0x0000058010089810 */ /* 0x000fea0007f1e0ff */
[----:B------:R-:W-:Y:S01]  /*44d0*/  @!P1 IMAD.X R6, RZ, RZ, R17, P0 ;  /* 0x000000ffff069224 */ /* 0x000fe200000e0611 */
[----:B---3--:R-:W-:Y:S07]  /*44e0*/  @!P2 BRA `(.L_x_78) ;  /* 0x00000074007ca947 */ /* 0x008fee0003800000 */
.L_x_156:
[----:B------:R-:W-:Y:S01]  /*44f0*/  @!P1 R2UR UR5, R8 ;  /* 0x00000000080592ca */ /* 0x000fe200000e0000 */
[----:B------:R-:W-:Y:S01]  /*4500*/  VOTEU.ALL UP0, P1 ;  /* 0x0000000000ff7886 */ /* 0x000fe20000800000 */
[----:B------:R-:W-:Y:S01]  /*4510*/  @!P1 R2UR UR4, R6 ;  /* 0x00000000060492ca */ /* 0x000fe200000e0000 */
[----:B--2---:R-:W-:Y:S01]  /*4520*/  @!P1 IMAD.MOV.U32 R0, RZ, RZ, 0x2000 ;  /* 0x00002000ff009424 */ /* 0x004fe200078e00ff */
[----:B------:R-:W-:Y:S01]  /*4530*/  UMOV UR6, 0x0 ;  /* 0x0000000000067882 */ /* 0x000fe20000000000 */
[----:B------:R-:W-:Y:S01]  /*4540*/  UMOV UR7, 0x10000000 ;  /* 0x1000000000077882 */ /* 0x000fe20000000000 */
[----:B------:R-:W-:Y:S01]  /*4550*/  @!UP0 UIADD3 UR32, UPT, UPT, UR21, 0x200, URZ ;  /* 0x0000020015208890 */ /* 0x000fe2000fffe0ff */
[----:B------:R-:W-:Y:S01]  /*4560*/  @!P1 IADD3 R8, P0, PT, R16, 0x580, RZ ;  /* 0x0000058010089810 */ /* 0x000fe20007f1e0ff */
[----:B------:R-:W-:Y:S04]  /*4570*/  VOTEU.ALL UP0, P1 ;  /* 0x0000000000ff7886 */ /* 0x000fe80000800000 */
[----:B------:R-:W-:Y:S02]  /*4580*/  @!P1 IMAD.X R6, RZ, RZ, R17, P0 ;  /* 0x000000ffff069224 */ /* 0x000fe400000e0611 */
[----:B------:R-:W-:Y:S02]  /*4590*/  IMAD.U32 R10, RZ, RZ, UR5 ;  /* 0x00000005ff0a7e24 */ /* 0x000fe4000f8e00ff */
[----:B------:R-:W-:Y:S03]  /*45a0*/  IMAD.U32 R11, RZ, RZ, UR4 ;  /* 0x00000004ff0b7e24 */ /* 0x000fe6000f8e00ff */
[----:B------:R-:W-:Y:S02]  /*45b0*/  @!P1 R2UR UR4, R10 ;  /* 0x000000000a0492ca */ /* 0x000fe400000e0000 */
[----:B------:R-:W-:Y:S11]  /*45c0*/  @!P1 R2UR UR5, R11 ;  /* 0x000000000b0592ca */ /* 0x000ff600000e0000 */
[----:B------:R-:W-:Y:S02]  /*45d0*/  @!UPT UIADD3 URZ, UPT, UPT, URZ, URZ, URZ ;  /* 0x000000fffffff290 */ /* 0x000fe4000fffe0ff */
[----:B------:R2:W-:Y:S01]  /*45e0*/  @!UP0 UTMALDG.3D [UR32], [UR4], desc[UR6] ;  /* 0x00000620040085b4 */ /* 0x0005e20008011000 */
[----:B------:R2:W-:Y:S01]  /*45f0*/  @!P1 SYNCS.ARRIVE.TRANS64.RED.A0TR RZ, [UR21+0x30], R0 ;  /* 0x00003000ffff99a7 */ /* 0x0005e20008300415 */
[----:B------:R-:W-:Y:S01]  /*4600*/  SYNCS.ARRIVE.TRANS64.RED.A1T0 RZ, [UR40], RZ ;  /* 0x000000ffffff79a7 */ /* 0x000fe20008100428 */
[----:B------:R-:W3:Y:S02]  /*4610*/  SYNCS.PHASECHK.TRANS64.TRYWAIT P2, [UR21+0x58], R9 ;  /* 0x00005809ff0075a7 */ /* 0x000ee40008041115 */
[----:B--23--:R-:W-:Y:S05]  /*4620*/  @!P2 BRA `(.L_x_79) ;  /* 0x000000740044a947 */ /* 0x00cfea0003800000 */
.L_x_158:
        /* <DEDUP_REMOVED lines=8> */
[----:B------:R-:W-:Y:S01]  /*46b0*/  @!UP0 UIADD3 UR24, UPT, UPT, UR21, 0x2200, URZ ;  /* 0x0000220015188890 */ /* 0x000fe2000fffe0ff */
[----:B------:R-:W-:Y:S01]  /*46c0*/  VOTEU.ALL UP0, P1 ;  /* 0x0000000000ff7886 */ /* 0x000fe20000800000 */
[----:B------:R-:W-:Y:S01]  /*46d0*/  UMOV UR27, UR35 ;  /* 0x00000023001b7c82 */ /* 0x000fe20008000000 */
[----:B------:R-:W-:Y:S02]  /*46e0*/  UMOV UR28, UR36 ;  /* 0x00000024001c7c82 */ /* 0x000fe40008000000 */
[----:B------:R-:W-:Y:S02]  /*46f0*/  IMAD.U32 R10, RZ, RZ, UR5 ;  /* 0x00000005ff0a7e24 */ /* 0x000fe4000f8e00ff */
[----:B------:R-:W-:Y:S02]  /*4700*/  IMAD.U32 R11, RZ, RZ, UR4 ;  /* 0x00000004ff0b7e24 */ /* 0x000fe4000f8e00ff */
[----:B------:R-:W-:Y:S01]  /*4710*/  @!P1 IMAD.X R6, RZ, RZ, R17, P0 ;  /* 0x000000ffff069224 */ /* 0x000fe200000e0611 */
        /* <DEDUP_REMOVED lines=8> */
.L_x_160:
[----:B------:R-:W-:Y:S01]  /*47a0*/  @!P1 R2UR UR5, R8 ;  /* 0x00000000080592ca */ /* 0x000fe200000e0000 */
[----:B------:R-:W-:Y:S01]  /*47b0*/  VOTEU.ALL UP0, P1 ;  /* 0x0000000000ff7886 */ /* 0x000fe20000800000 */
[----:B------:R-:W-:Y:S01]  /*47c0*/  @!P1 R2UR UR4, R6 ;  /* 0x00000000060492ca */ /* 0x000fe200000e0000 */
[----:B--2---:R-:W-:Y:S01]  /*47d0*/  @!P1 IMAD.MOV.U32 R0, RZ, RZ, 0x2000 ;  /* 0x00002000ff009424 */ /* 0x004fe200078e00ff */
[----:B------:R-:W-:Y:S01]  /*47e0*/  UMOV UR6, 0x0 ;  /* 0x0000000000067882 */ /* 0x000fe20000000000 */
[----:B------:R-:W-:Y:S01]  /*47f0*/  UMOV UR7, 0x10000000 ;  /* 0x1000000000077882 */ /* 0x000fe20000000000 */
[----:B------:R-:W-:Y:S01]  /*4800*/  @!UP0 UIADD3 UR18, UPT, UPT, UR34, 0x80, URZ ;  /* 0x0000008022128890 */ /* 0x000fe2000fffe0ff */
[----:B------:R-:W-:Y:S01]  /*4810*/  VIADD R14, R14, 0x1 ;  /* 0x000000010e0e7836 */ /* 0x000fe20000000000 */
[----:B------:R-:W-:Y:S01]  /*4820*/  @!UP0 UIADD3 UR16, UPT, UPT, UR21, 0x4200, URZ ;  /* 0x0000420015108890 */ /* 0x000fe2000fffe0ff */
[----:B------:R-:W-:Y:S01]  /*4830*/  VOTEU.ALL UP0, P1 ;  /* 0x0000000000ff7886 */ /* 0x000fe20000800000 */
[----:B------:R-:W-:Y:S01]  /*4840*/  UMOV UR19, UR35 ;  /* 0x0000002300137c82 */ /* 0x000fe20008000000 */
[----:B------:R-:W-:Y:S02]  /*4850*/  UMOV UR20, UR36 ;  /* 0x0000002400147c82 */ /* 0x000fe40008000000 */
        /* <DEDUP_REMOVED lines=10> */
.L_x_162:
[----:B------:R-:W-:Y:S01]  /*4900*/  @!P1 IADD3 R6, P0, PT, R16, 0x580, RZ ;  /* 0x0000058010069810 */ /* 0x000fe20007f1e0ff */
[----:B------:R-:W-:Y:S01]  /*4910*/  VOTEU.ALL UP0, P1 ;  /* 0x0000000000ff7886 */ /* 0x000fe20000800000 */
[----:B------:R-:W-:Y:S01]  /*4920*/  UMOV UR6, 0x0 ;  /* 0x0000000000067882 */ /* 0x000fe20000000000 */
[----:B------:R-:W-:Y:S01]  /*4930*/  UMOV UR7, 0x10000000 ;  /* 0x1000000000077882 */ /* 0x000fe20000000000 */
[----:B------:R-:W-:Y:S01]  /*4940*/  @!P1 R2UR UR5, R6 ;  /* 0x00000000060592ca */ /* 0x000fe200000e0000 */
[----:B--2---:R-:W-:Y:S01]  /*4950*/  @!P1 IMAD.X R0, RZ, RZ, R17, P0 ;  /* 0x000000ffff009224 */ /* 0x004fe200000e0611 */
[----:B------:R-:W-:Y:S01]  /*4960*/  @!UP0 UIADD3 UR10, UPT, UPT, UR34, 0xc0, URZ ;  /* 0x000000c0220a8890 */ /* 0x000fe2000fffe0ff */
[----:B------:R-:W-:Y:S01]  /*4970*/  R2UR UR16, R160 ;  /* 0x00000000a01072ca */ /* 0x000fe200000e0000 */
[----:B------:R-:W-:Y:S01]  /*4980*/  @!UP0 UIADD3 UR8, UPT, UPT, UR21, 0x6200, URZ ;  /* 0x0000620015088890 */ /* 0x000fe2000fffe0ff */
[----:B------:R-:W-:Y:S01]  /*4990*/  ISETP.NE.AND P0, PT, R14, 0x2, PT ;  /* 0x000000020e00780c */ /* 0x000fe20003f05270 */
[----:B------:R-:W-:Y:S01]  /*49a0*/  @!UP0 UIADD3 UR9, UPT, UPT, UR21, 0x48, URZ ;  /* 0x0000004815098890 */ /* 0x000fe2000fffe0ff */
[----:B------:R-:W-:Y:S01]  /*49b0*/  @!P1 R2UR UR4, R0 ;  /* 0x00000000000492ca */ /* 0x000fe200000e0000 */
[----:B------:R-:W-:Y:S01]  /*49c0*/  VOTEU.ALL UP0, P1 ;  /* 0x0000000000ff7886 */ /* 0x000fe20000800000 */
[----:B------:R-:W-:Y:S01]  /*49d0*/  UMOV UR11, UR35 ;  /* 0x00000023000b7c82 */ /* 0x000fe20008000000 */
[----:B------:R-:W-:Y:S01]  /*49e0*/  UMOV UR12, UR36 ;  /* 0x00000024000c7c82 */ /* 0x000fe20008000000 */
[----:B------:R-:W-:Y:S01]  /*49f0*/  SEL R0, RZ, 0x1, P0 ;  /* 0x00000001ff007807 */ /* 0x000fe20000000000 */
[----:B------:R-:W-:Y:S01]  /*4a00*/  UIADD3 UR20, UPT, UPT, UR13, UR59, URZ ;  /* 0x0000003b0d147290 */ /* 0x000fe2000fffe0ff */
[----:B------:R-:W-:Y:S01]  /*4a10*/  IMAD.U32 R8, RZ, RZ, UR5 ;  /* 0x00000005ff087e24 */ /* 0x000fe2000f8e00ff */
[----:B------:R-:W-:Y:S01]  /*4a20*/  LOP3.LUT R15, R15, 0x1, RZ, 0x3c, !PT ;  /* 0x000000010f0f7812 */ /* 0x000fe200078e3cff */
[----:B------:R-:W-:Y:S01]  /*4a30*/  UPLOP3.LUT UP3, UPT, UPT, UPT, UPT, 0x80, 0x8 ;  /* 0x000000000008789c */ /* 0x000fe20003f6f070 */
[----:B------:R-:W-:Y:S01]  /*4a40*/  LOP3.LUT R13, R13, R0, RZ, 0x3c, !PT ;  /* 0x000000000d0d7212 */ /* 0x000fe200078e3cff */
[----:B------:R-:W-:Y:S01]  /*4a50*/  UIADD3 UR16, UPT, UPT, UR14, UR16, URZ ;  /* 0x000000100e107290 */ /* 0x000fe2000fffe0ff */
[----:B------:R-:W-:Y:S01]  /*4a60*/  SEL R14, R14, RZ, P0 ;  /* 0x000000ff0e0e7207 */ /* 0x000fe20000000000 */
[----:B------:R-:W-:Y:S01]  /*4a70*/  UMOV UR36, UR29 ;  /* 0x0000001d00247c82 */ /* 0x000fe20008000000 */
[----:B------:R-:W-:Y:S01]  /*4a80*/  IMAD.U32 R9, RZ, RZ, UR4 ;  /* 0x00000004ff097e24 */ /* 0x000fe2000f8e00ff */
[----:B------:R-:W-:Y:S04]  /*4a90*/  @!P1 R2UR UR4, R8 ;  /* 0x00000000080492ca */ /* 0x000fe800000e0000 */
[----:B------:R-:W-:Y:S11]  /*4aa0*/  @!P1 R2UR UR5, R9 ;  /* 0x00000000090592ca */ /* 0x000ff600000e0000 */
[----:B------:R-:W-:Y:S02]  /*4ab0*/  @!UPT UIADD3 URZ, UPT, UPT, URZ, URZ, URZ ;  /* 0x000000fffffff290 */ /* 0x000fe4000fffe0ff */
[----:B------:R2:W-:Y:S01]  /*4ac0*/  @!UP0 UTMALDG.3D [UR8], [UR4], desc[UR6] ;  /* 0x00000608040085b4 */ /* 0x0005e20008011000 */
[----:B------:R2:W-:Y:S01]  /*4ad0*/  @!P1 SYNCS.ARRIVE.TRANS64.RED.A0TR RZ, [UR21+0x48], R7 ;  /* 0x00004807ffff99a7 */ /* 0x0005e20008300415 */
[----:B------:R-:W-:Y:S01]  /*4ae0*/  SYNCS.ARRIVE.TRANS64.RED.A1T0 RZ, [UR37], RZ ;  /* 0x000000ffffff79a7 */ /* 0x000fe20008100425 */
[----:B------:R-:W-:Y:S05]  /*4af0*/  BRA.U UP1, `(.L_x_82) ;  /* 0xfffffff101747547 */ /* 0x000fea000b83ffff */
[----:B------:R-:W-:-:S04]  /*4b00*/  SHF.L.U32 R3, R15, 0x1f, RZ ;  /* 0x0000001f0f037819 */ /* 0x000fc800000006ff */
[----:B------:R-:W3:Y:S02]  /*4b10*/  SYNCS.PHASECHK.TRANS64.TRYWAIT P0, [UR21+0x50], R3 ;  /* 0x00005003ff0075a7 */ /* 0x000ee40008001115 */
[----:B---3--:R-:W-:Y:S05]  /*4b20*/  @!P0 BRA `(.L_x_83) ;  /* 0x00000070004c8947 */ /* 0x008fea0003800000 */
.L_x_164:
[----:B------:R-:W4:Y:S02]  /*4b30*/  SYNCS.PHASECHK.TRANS64.TRYWAIT P0, [UR21+0x58], R3 ;  /* 0x00005803ff0075a7 */ /* 0x000f240008001115 */
[----:B----4-:R-:W-:Y:S05]  /*4b40*/  @!P0 BRA `(.L_x_84) ;  /* 0x00000070005c8947 */ /* 0x010fea0003800000 */
.L_x_166:
[----:B------:R-:W4:Y:S02]  /*4b50*/  SYNCS.PHASECHK.TRANS64.TRYWAIT P0, [UR21+0x60], R3 ;  /* 0x00006003ff0075a7 */ /* 0x000f240008001115 */
[----:B----4-:R-:W-:Y:S05]  /*4b60*/  @!P0 BRA `(.L_x_85) ;  /* 0x00000070006c8947 */ /* 0x010fea0003800000 */
.L_x_168:
[----:B---3--:R-:W-:-:S07]  /*4b70*/  MOV R0, UR21 ;  /* 0x0000001500007c02 */ /* 0x008fce0008000f00 */
.L_x_86:
[----:B---3--:R-:W-:-:S04]  /*4b80*/  SHF.L.U32 R3, R15, 0x1f, RZ ;  /* 0x0000001f0f037819 */ /* 0x008fc800000006ff */
[----:B------:R3:W4:Y:S03]  /*4b90*/  SYNCS.PHASECHK.TRANS64.TRYWAIT P0, [R0+URZ+0x68], R3 ;  /* 0x00006803000075a7 */ /* 0x00072600080011ff */
[----:B----4-:R-:W-:Y:S05]  /*4ba0*/  @!P0 NANOSLEEP.SYNCS 0x989680 ;  /* 0x009896800000895d */ /* 0x010fea0003900000 */
[----:B------:R-:W4:Y:S02]  /*4bb0*/  @!P0 SYNCS.PHASECHK.TRANS64 P0, [R0+URZ+0x68], R3 ;  /* 0x00006803000085a7 */ /* 0x000f2400080010ff */
[----:B-12-4-:R-:W-:Y:S05]  /*4bc0*/  @P0 EXIT ;  /* 0x000000000000094d */ /* 0x016fea0003800000 */
[----:B------:R-:W-:Y:S05]  /*4bd0*/  BRA `(.L_x_86) ;  /* 0xfffffffc00e87947 */ /* 0x000fea000383ffff */
.L_x_71:
[----:B------:R-:W-:-:S06]  /*4be0*/  UISETP.GE.AND UP0, UPT, UR17, 0x4, UPT ;  /* 0x000000041100788c */ /* 0x000fcc000bf06270 */
[----:B------:R-:W-:-:S13]  /*4bf0*/  PLOP3.LUT P0, PT, PT, PT, UP0, 0x80, 0x8 ;  /* 0x000000000008781c */ /* 0x000fda0003f0f008 */
[----:B------:R-:W-:Y:S05]  /*4c00*/  @!P0 EXIT ;  /* 0x000000000000894d */ /* 0x000fea0003800000 */
[----:B------:R-:W1:Y:S08]  /*4c10*/  S2UR UR4, SR_CgaCtaId ;  /* 0x00000000000479c3 */ /* 0x000e700000008800 */
[----:B------:R-:W-:Y:S01]  /*4c20*/  BAR.SYNC.DEFER_BLOCKING 0x6, 0xa0 ;  /* 0x0182800000007b1d */ /* 0x000fe20000010000 */
[C---:B------:R-:W-:Y:S01]  /*4c30*/  IMAD.SHL.U32 R4, R170.reuse, 0x40, RZ ;  /* 0x00000040aa047824 */ /* 0x040fe200078e00ff */
[C---:B------:R-:W-:Y:S01]  /*4c40*/  LOP3.LUT R174, R170.reuse, 0x60, RZ, 0xc0, !PT ;  /* 0x00000060aaae7812 */ /* 0x040fe200078ec0ff */
[C---:B------:R-:W-:Y:S01]  /*4c50*/  IMAD.SHL.U32 R137, R170.reuse, 0x8, RZ ;  /* 0x00000008aa897824 */ /* 0x040fe200078e00ff */
[C---:B------:R-:W-:Y:S01]  /*4c60*/  LOP3.LUT R172, R170.reuse, 0x2, RZ, 0xc0, !PT ;  /* 0x00000002aaac7812 */ /* 0x040fe200078ec0ff */
[----:B------:R-:W-:Y:S01]  /*4c70*/  IMAD.U32 R69, R170, 0x10000, RZ ;  /* 0x00010000aa457824 */ /* 0x000fe200078e00ff */
[----:B------:R-:W-:-:S02]  /*4c80*/  UMOV UR44, 0x400 ;  /* 0x00000400002c7882 */ /* 0x000fc40000000000 */
[----:B------:R-:W2:Y:S01]  /*4c90*/  LDC.64 R156, c[0x0][0x8b0] ;  /* 0x00022c00ff9c7b82 */ /* 0x000ea20000000a00 */
[----:B------:R-:W-:Y:S01]  /*4ca0*/  LOP3.LUT R6, R4, 0x180, RZ, 0xc0, !PT ;  /* 0x0000018004067812 */ /* 0x000fe200078ec0ff */
[----:B------:R-:W-:Y:S01]  /*4cb0*/  HFMA2 R162, -RZ, RZ, 0, 0 ;  /* 0x00000000ffa27431 */ /* 0x000fe200000001ff */
[----:B------:R-:W-:Y:S01]  /*4cc0*/  LOP3.LUT R170, R170, 0x4, RZ, 0xc0, !PT ;  /* 0x00000004aaaa7812 */ /* 0x000fe200078ec0ff */
[----:B------:R-:W-:Y:S01]  /*4cd0*/  IMAD.MOV.U32 R68, RZ, RZ, RZ ;  /* 0x000000ffff447224 */ /* 0x000fe200078e00ff */
[----:B------:R-:W-:Y:S01]  /*4ce0*/  LOP3.LUT R137, R6, 0x30, R137, 0xf8, !PT ;  /* 0x0000003006897812 */ /* 0x000fe200078ef889 */
[----:B------:R-:W-:Y:S01]  /*4cf0*/  IMAD.MOV.U32 R168, RZ, RZ, RZ ;  /* 0x000000ffffa87224 */ /* 0x000fe200078e00ff */
[----:B------:R-:W-:Y:S01]  /*4d00*/  LOP3.LUT R69, R69, 0x600000, RZ, 0xc0, !PT ;  /* 0x0060000045457812 */ /* 0x000fe200078ec0ff */
[----:B------:R-:W3:Y:S01]  /*4d10*/  LDC.64 R138, c[0x0][0x8a8] ;  /* 0x00022a00ff8a7b82 */ /* 0x000ee20000000a00 */
[----:B------:R-:W-:Y:S02]  /*4d20*/  LOP3.LUT R137, R137, 0x1e40, R4, 0xf8, !PT ;  /* 0x00001e4089897812 */ /* 0x000fe400078ef804 */
[----:B------:R-:W-:Y:S01]  /*4d30*/  CS2R R166, SRZ ;  /* 0x0000000000a67805 */ /* 0x000fe2000001ff00 */
[----:B------:R-:W-:Y:S01]  /*4d40*/  IMAD.MOV.U32 R165, RZ, RZ, RZ ;  /* 0x000000ffffa57224 */ /* 0x000fe200078e00ff */
[----:B------:R-:W-:Y:S01]  /*4d50*/  IADD3 R169, PT, PT, -R170, 0x2, RZ ;  /* 0x00000002aaa97810 */ /* 0x000fe20007ffe1ff */
[----:B------:R-:W-:Y:S01]  /*4d60*/  IMAD.MOV R163, RZ, RZ, -R170 ;  /* 0x000000ffffa37224 */ /* 0x000fe200078e0aaa */
[----:B------:R-:W-:Y:S01]  /*4d70*/  IADD3 R164, PT, PT, -R172, RZ, RZ ;  /* 0x000000ffaca47210 */ /* 0x000fe20007ffe1ff */
[----:B------:R-:W4:Y:S01]  /*4d80*/  LDCU UR57, c[0x0][0x370] ;  /* 0x00006e00ff3977ac */ /* 0x000f220008000800 */
[----:B-1----:R-:W-:Y:S01]  /*4d90*/  ULEA UR44, UR4, UR44, 0x18 ;  /* 0x0000002c042c7291 */ /* 0x002fe2000f8ec0ff */
[----:B------:R-:W1:Y:S03]  /*4da0*/  LDCU.64 UR62, c[0x0][0x348] ;  /* 0x00006900ff3e77ac */ /* 0x000e660008000a00 */
[----:B------:R-:W-:-:S02]  /*4db0*/  UIADD3 UR4, UPT, UPT, UR44, 0x8200, URZ ;  /* 0x000082002c047890 */ /* 0x000fc4000fffe0ff */
[----:B------:R-:W-:Y:S01]  /*4dc0*/  VIADD R171, R137, UR44 ;  /* 0x0000002c89ab7c36 */ /* 0x000fe20008000000 */
[----:B------:R-:W-:Y:S02]  /*4dd0*/  UIADD3 UR5, UPT, UPT, UR44, 0x200, URZ ;  /* 0x000002002c057890 */ /* 0x000fe4000fffe0ff */
[----:B------:R-:W4:Y:S01]  /*4de0*/  LDS R0, [UR44+0x110] ;  /* 0x0001102cff007984 */ /* 0x000f220008000800 */
[----:B------:R-:W1:Y:S01]  /*4df0*/  LDCU UR43, c[0x0][0xb0c] ;  /* 0x00016180ff2b77ac */ /* 0x000e620008000800 */
[----:B------:R-:W-:Y:S01]  /*4e00*/  VIADD R171, R171, 0x200 ;  /* 0x00000200abab7836 */ /* 0x000fe20000000000 */
[----:B------:R-:W-:Y:S01]  /*4e10*/  MOV R173, UR4 ;  /* 0x0000000400ad7c02 */ /* 0x000fe20008000f00 */
[----:B------:R-:W-:Y:S01]  /*4e20*/  IMAD.U32 R175, RZ, RZ, UR5 ;  /* 0x00000005ffaf7e24 */ /* 0x000fe2000f8e00ff */
[----:B------:R-:W1:Y:S01]  /*4e30*/  LDCU UR39, c[0x0][0xb30] ;  /* 0x00016600ff2777ac */ /* 0x000e620008000800 */
[----:B------:R-:W1:Y:S01]  /*4e40*/  LDCU.64 UR46, c[0x0][0x888] ;  /* 0x00011100ff2e77ac */ /* 0x000e620008000a00 */
[----:B------:R-:W1:Y:S01]  /*4e50*/  LDCU.64 UR40, c[0x0][0xb28] ;  /* 0x00016500ff2877ac */ /* 0x000e620008000a00 */
[----:B------:R-:W1:Y:S01]  /*4e60*/  LDCU.64 UR60, c[0x0][0x890] ;  /* 0x00011200ff3c77ac */ /* 0x000e620008000a00 */
[----:B------:R-:W1:Y:S01]  /*4e70*/  LDCU.128 UR52, c[0x0][0xb10] ;  /* 0x00016200ff3477ac */ /* 0x000e620008000c00 */
[----:B------:R-:W1:Y:S02]  /*4e80*/  LDCU UR56, c[0x0][0x374] ;  /* 0x00006e80ff3877ac */ /* 0x000e640008000800 */
[----:B-1234-:R-:W-:-:S07]  /*4e90*/  IADD3 R69, PT, PT, R0, R69, RZ ;  /* 0x0000004500457210 */ /* 0x01efce0007ffe0ff */
.L_x_131:
[C---:B------:R-:W-:Y:S02]  /*4ea0*/  LEA R3, R162.reuse, UR44, 0x3 ;  /* 0x0000002ca2037c11 */ /* 0x040fe4000f8e18ff */
[----:B------:R-:W-:Y:S02]  /*4eb0*/  SHF.L.U32 R0, R167, 0x1f, RZ ;  /* 0x0000001fa7007819 */ /* 0x000fe400000006ff */
[----:B-1----:R-:W-:Y:S02]  /*4ec0*/  LEA R5, R162, UR44, 0x4 ;  /* 0x0000002ca2057c11 */ /* 0x002fe4000f8e20ff */
[----:B------:R-:W1:Y:S02]  /*4ed0*/  SYNCS.PHASECHK.TRANS64.TRYWAIT P0, [R3+URZ+0x80], R0 ;  /* 0x00008000030075a7 */ /* 0x000e6400080011ff */
[----:B-1----:R-:W-:Y:S05]  /*4ee0*/  @!P0 BRA `(.L_x_87) ;  /* 0x0000006c00a48947 */ /* 0x002fea0003800000 */
.L_x_169:
        /* <DEDUP_REMOVED lines=11> */
[----:B------:R-:W-:Y:S01]  /*4fa0*/  PLOP3.LUT P0, PT, PT, PT, UP1, 0x80, 0x8 ;  /* 0x000000000008781c */ /* 0x000fe20003f0f018 */
[----:B------:R-:W-:Y:S11]  /*4fb0*/  UP2UR UR45, UPR, URZ, 0x2 ;  /* 0x00000002ff2d7883 */ /* 0x000ff60008000000 */
[----:B------:R-:W-:Y:S01]  /*4fc0*/  @!UPT UIADD3 URZ, UPT, UPT, URZ, URZ, URZ ;  /* 0x000000fffffff290 */ /* 0x000fe2000fffe0ff */
[----:B-1----:R-:W-:Y:S02]  /*4fd0*/  @P0 SHF.R.U32.HI R0, RZ, 0x10, R5 ;  /* 0x00000010ff000819 */ /* 0x002fe40000011605 */
        /* <DEDUP_REMOVED lines=12> */
[----:B------:R-:W2:Y:S01]  /*50a0*/  LDCU UR12, c[0x0][0xb20] ;  /* 0x00016400ff0c77ac */ /* 0x000ea20008000800 */
[----:B------:R-:W-:Y:S02]  /*50b0*/  UIMAD.WIDE.U32 UR4, UR56, UR55, URZ ;  /* 0x00000037380472a5 */ /* 0x000fe4000f8e00ff */
[----:B------:R-:W-:Y:S02]  /*50c0*/  UIMAD.WIDE.U32 UR6, UR57, UR52, URZ ;  /* 0x00000034390672a5 */ /* 0x000fe4000f8e00ff */
[----:B------:R-:W-:Y:S02]  /*50d0*/  UISETP.NE.AND UP0, UPT, UR54, 0x1, UPT ;  /* 0x000000013600788c */ /* 0x000fe4000bf05270 */
[----:B------:R-:W-:Y:S02]  /*50e0*/  UIMAD.WIDE.U32 UR8, UR37, UR55, URZ ;  /* 0x00000037250872a5 */ /* 0x000fe4000f8e00ff */
[----:B------:R-:W-:Y:S02]  /*50f0*/  UIMAD.WIDE.U32 UR10, UR38, UR52, URZ ;  /* 0x00000034260a72a5 */ /* 0x000fe4000f8e00ff */
[----:B------:R-:W-:Y:S02]  /*5100*/  UISETP.NE.AND UP1, UPT, UR43, 0x1, UPT ;  /* 0x000000012b00788c */ /* 0x000fe4000bf25270 */
[----:B------:R-:W-:Y:S01]  /*5110*/  UISETP.NE.AND UP2, UPT, UR42, 0x1, UPT ;  /* 0x000000012a00788c */ /* 0x000fe2000bf45270 */
[----:B------:R-:W-:Y:S02]  /*5120*/  UMOV UR4, UR5 ;  /* 0x0000000500047c82 */ /* 0x000fe40008000000 */
[----:B--2---:R-:W-:Y:S03]  /*5130*/  USHF.R.U32.HI UR5, URZ, UR12, UR4 ;  /* 0x0000000cff057299 */ /* 0x004fe60008011604 */
[----:B------:R-:W-:Y:S02]  /*5140*/  UMOV UR4, UR7 ;  /* 0x0000000700047c82 */ /* 0x000fe40008000000 */
[----:B------:R-:W-:Y:S02]  /*5150*/  USHF.R.U32.HI UR7, URZ, UR53, UR4 ;  /* 0x00000035ff077299 */ /* 0x000fe40008011604 */
[----:B------:R-:W-:Y:S02]  /*5160*/  USEL UR4, UR56, UR5, !UP0 ;  /* 0x0000000538047287 */ /* 0x000fe4000c000000 */
[----:B------:R-:W-:Y:S01]  /*5170*/  USEL UR7, UR57, UR7, !UP1 ;  /* 0x0000000739077287 */ /* 0x000fe2000c800000 */
[----:B------:R-:W-:Y:S01]  /*5180*/  UMOV UR5, UR9 ;  /* 0x0000000900057c82 */ /* 0x000fe20008000000 */
[----:B------:R-:W-:Y:S02]  /*5190*/  UIMAD.WIDE.U32 UR8, UR4, UR40, URZ ;  /* 0x00000028040872a5 */ /* 0x000fe4000f8e00ff */
[----:B------:R-:W-:Y:S03]  /*51a0*/  USHF.R.U32.HI UR6, URZ, UR12, UR5 ;  /* 0x0000000cff067299 */ /* 0x000fe60008011605 */
[----:B------:R-:W-:Y:S01]  /*51b0*/  UMOV UR5, UR11 ;  /* 0x0000000b00057c82 */ /* 0x000fe20008000000 */
[----:B------:R-:W-:Y:S02]  /*51c0*/  UIMAD.WIDE.U32 UR10, UR7, UR40, URZ ;  /* 0x00000028070a72a5 */ /* 0x000fe4000f8e00ff */
[----:B------:R-:W-:Y:S02]  /*51d0*/  USHF.R.U32.HI UR12, URZ, UR53, UR5 ;  /* 0x00000035ff0c7299 */ /* 0x000fe40008011605 */
[----:B------:R-:W-:Y:S01]  /*51e0*/  USEL UR6, UR37, UR6, !UP0 ;  /* 0x0000000625067287 */ /* 0x000fe2000c000000 */
[----:B------:R-:W-:Y:S02]  /*51f0*/  UMOV UR5, UR9 ;  /* 0x0000000900057c82 */ /* 0x000fe40008000000 */
[----:B------:R-:W-:Y:S01]  /*5200*/  UMOV UR10, UR11 ;  /* 0x0000000b000a7c82 */ /* 0x000fe20008000000 */
[----:B------:R-:W-:Y:S02]  /*5210*/  @UP2 USHF.R.U32.HI UR4, URZ, UR41, UR5 ;  /* 0x00000029ff042299 */ /* 0x000fe40008011605 */
[----:B------:R-:W-:Y:S02]  /*5220*/  @UP2 USHF.R.U32.HI UR7, URZ, UR41, UR10 ;  /* 0x00000029ff072299 */ /* 0x000fe4000801160a */
[----:B------:R-:W-:Y:S02]  /*5230*/  UIMAD UR4, UR42, UR4, URZ ;  /* 0x000000042a0472a4 */ /* 0x000fe4000f8e02ff */
        /* <DEDUP_REMOVED lines=8> */
[----:B------:R-:W-:Y:S02]  /*52c0*/  USEL UR11, UR6, UR4, !UP2 ;  /* 0x00000004060b7287 */ /* 0x000fe4000d000000 */
[----:B------:R-:W-:Y:S02]  /*52d0*/  UIADD3 UR8, UPT, UPT, -UR5, URZ, URZ ;  /* 0x000000ff05087290 */ /* 0x000fe4000fffe1ff */
[----:B------:R-:W-:Y:S01]  /*52e0*/  UIADD3 UR10, UPT, UPT, -UR11, URZ, URZ ;  /* 0x000000ff0b0a7290 */ /* 0x000fe2000fffe1ff */
[----:B------:R-:W-:Y:S01]  /*52f0*/  @!UP0 UMOV UR4, UR9 ;  /* 0x0000000900048c82 */ /* 0x000fe20008000000 */
[----:B------:R-:W-:Y:S02]  /*5300*/  UIADD3 UR9, UPT, UPT, -UR6, URZ, URZ ;  /* 0x000000ff06097290 */ /* 0x000fe4000fffe1ff */
[----:B------:R-:W-:Y:S02]  /*5310*/  @!UP0 USHF.R.U32.HI UR4, URZ, UR41, UR4 ;  /* 0x00000029ff048299 */ /* 0x000fe40008011604 */
[----:B------:R-:W-:Y:S02]  /*5320*/  UIMAD UR10, UR42, UR10, UR6 ;  /* 0x0000000a2a0a72a4 */ /* 0x000fe4000f8e0206 */
[----:B------:R-:W-:Y:S04]  /*5330*/  @!UP0 USEL UR4, UR5, UR4, !UP2 ;  /* 0x0000000405048287 */ /* 0x000fe8000d000000 */
[----:B------:R-:W-:Y:S02]  /*5340*/  @!UP0 UIMAD UR10, UR7, UR10, UR4 ;  /* 0x0000000a070a82a4 */ /* 0x000fe4000f8e0204 */
[----:B------:R-:W-:Y:S02]  /*5350*/  @!UP0 UIADD3 UR11, UPT, UPT, UR11, -UR4, URZ ;  /* 0x800000040b0b8290 */ /* 0x000fe4000fffe0ff */
[----:B------:R-:W-:Y:S02]  /*5360*/  UIMAD UR7, UR43, UR8, UR38 ;  /* 0x000000082b0772a4 */ /* 0x000fe4000f8e0226 */
[----:B------:R-:W-:Y:S02]  /*5370*/  @!UP0 UIMAD UR6, UR11, UR42, UR5 ;  /* 0x0000002a0b0682a4 */ /* 0x000fe4000f8e0205 */
[----:B------:R-:W-:Y:S01]  /*5380*/  UIMAD UR4, UR54, UR9, UR37 ;  /* 0x00000009360472a4 */ /* 0x000fe2000f8e0225 */
[----:B------:R-:W-:Y:S02]  /*5390*/  @!UP0 UMOV UR5, UR10 ;  /* 0x0000000a00058c82 */ /* 0x000fe40008000000 */
[----:B------:R-:W-:Y:S02]  /*53a0*/  UIMAD UR38, UR5, UR43, UR7 ;  /* 0x0000002b052672a4 */ /* 0x000fe4000f8e0207 */
[----:B------:R-:W-:Y:S11]  /*53b0*/  UIMAD UR37, UR6, UR54, UR4 ;  /* 0x00000036062572a4 */ /* 0x000ff6000f8e0204 */
[----:B------:R-:W-:Y:S01]  /*53c0*/  @!UPT UIADD3 URZ, UPT, UPT, URZ, URZ, URZ ;  /* 0x000000fffffff290 */ /* 0x000fe2000fffe0ff */
.L_x_88:
[----:B------:R-:W-:Y:S01]  /*53d0*/  UISETP.NE.AND UP0, UPT, UR39, 0x1, UPT ;  /* 0x000000012700788c */ /* 0x000fe2000bf05270 */
[----:B------:R-:W-:Y:S01]  /*53e0*/  IADD3 R162, PT, PT, R162, 0x1, RZ ;  /* 0x00000001a2a27810 */ /* 0x000fe20007ffe0ff */
[----:B------:R-:W-:Y:S02]  /*53f0*/  UIADD3 UR11, UPT, UPT, UR44, 0x200, URZ ;  /* 0x000002002c0b7890 */ /* 0x000fe4000fffe0ff */
[----:B------:R-:W-:Y:S02]  /*5400*/  USHF.L.U32 UR50, UR16, 0x7, URZ ;  /* 0x0000000710327899 */ /* 0x000fe400080006ff */
[----:B------:R-:W-:Y:S05]  /*5410*/  USHF.L.U32 UR49, UR20, 0x8, URZ ;  /* 0x0000000814317899 */ /* 0x000fea00080006ff */
[----:B------:R-:W2:Y:S01]  /*5420*/  @!UP0 LDCU.128 UR12, c[0x0][0xb10] ;  /* 0x00016200ff0c87ac */ /* 0x000ea20008000c00 */
[----:B------:R-:W3:Y:S01]  /*5430*/  @!UP0 LDCU UR5, c[0x0][0xb0c] ;  /* 0x00016180ff0587ac */ /* 0x000ee20008000800 */
[----:B------:R-:W4:Y:S01]  /*5440*/  @!UP0 LDCU UR10, c[0x0][0xb20] ;  /* 0x00016400ff0a87ac */ /* 0x000f220008000800 */
[----:B--2---:R-:W-:Y:S02]  /*5450*/  UIMAD.WIDE.U32 UR8, UR38, UR12, URZ ;  /* 0x0000000c260872a5 */ /* 0x004fe4000f8e00ff */
[----:B------:R-:W-:Y:S02]  /*5460*/  UIMAD.WIDE.U32 UR6, UR37, UR15, URZ ;  /* 0x0000000f250672a5 */ /* 0x000fe4000f8e00ff */
[----:B------:R-:W-:Y:S03]  /*5470*/  @!UP0 UISETP.NE.AND UP1, UPT, UR14, 0x1, UPT ;  /* 0x000000010e00888c */ /* 0x000fe6000bf25270 */
[----:B------:R-:W-:Y:S01]  /*5480*/  @!UP0 UMOV UR4, UR9 ;  /* 0x0000000900048c82 */ /* 0x000fe20008000000 */
[----:B---3--:R-:W-:Y:S02]  /*5490*/  @!UP0 UISETP.NE.AND UP2, UPT, UR5, 0x1, UPT ;  /* 0x000000010500888c */ /* 0x008fe4000bf45270 */
[----:B------:R-:W-:Y:S01]  /*54a0*/  @!UP0 USHF.R.U32.HI UR4, URZ, UR13, UR4 ;  /* 0x0000000dff048299 */ /* 0x000fe20008011604 */
[----:B------:R-:W-:Y:S02]  /*54b0*/  @!UP0 UMOV UR6, UR7 ;  /* 0x0000000700068c82 */ /* 0x000fe40008000000 */
[----:B----4-:R-:W-:Y:S02]  /*54c0*/  @!UP0 USHF.R.U32.HI UR6, URZ, UR10, UR6 ;  /* 0x0000000aff068299 */ /* 0x010fe40008011606 */
[----:B------:R-:W-:Y:S02]  /*54d0*/  @!UP0 USEL UR7, UR38, UR4, !UP2 ;  /* 0x0000000426078287 */ /* 0x000fe4000d000000 */
[----:B------:R-:W-:Y:S04]  /*54e0*/  @!UP0 USEL UR6, UR37, UR6, !UP1 ;  /* 0x0000000625068287 */ /* 0x000fe8000c800000 */
[----:B------:R-:W-:Y:S02]  /*54f0*/  @!UP0 UIADD3 UR4, UPT, UPT, -UR7, UR6, URZ ;  /* 0x0000000607048290 */ /* 0x000fe4000fffe1ff */
[----:B------:R-:W-:Y:S02]  /*5500*/  @!UP0 UIADD3 UR6, UPT, UPT, UR7, -UR6, URZ ;  /* 0x8000000607068290 */ /* 0x000fe4000fffe0ff */
[----:B------:R-:W-:Y:S02]  /*5510*/  @!UP0 UIMAD UR38, UR4, UR5, UR38 ;  /* 0x00000005042682a4 */ /* 0x000fe4000f8e0226 */
[----:B------:R-:W-:Y:S02]  /*5520*/  @!UP0 UIMAD UR37, UR6, UR14, UR37 ;  /* 0x0000000e062582a4 */ /* 0x000fe4000f8e0225 */
[----:B------:R-:W-:Y:S09]  /*5530*/  ULOP3.LUT UP0, URZ, UR11, 0x1b0, URZ, 0xc0, !UPT ;  /* 0x000001b00bff7892 */ /* 0x000ff2000f80c0ff */
[----:B------:R-:W-:Y:S05]  /*5540*/  BRA.U !UP0, `(.L_x_89) ;  /* 0x0000000108407547 */ /* 0x000fea000b800000 */
[----:B------:R-:W2:Y:S01]  /*5550*/  LDCU.64 UR8, c[0x4][0x88] ;  /* 0x01001100ff0877ac */ /* 0x000ea20008000a00 */
[----:B------:R-:W-:Y:S01]  /*5560*/  MOV R3, 0x0 ;  /* 0x0000000000037802 */ /* 0x000fe20000000f00 */
[----:B------:R-:W-:Y:S02]  /*5570*/  HFMA2 R12, -RZ, RZ, 0, 5.9604644775390625e-08 ;  /* 0x00000001ff0c7431 */ /* 0x000fe400000001ff */
[----:B------:R-:W-:Y:S02]  /*5580*/  IMAD.MOV.U32 R8, RZ, RZ, 0x70 ;  /* 0x00000070ff087424 */ /* 0x000fe400078e00ff */
[----:B------:R-:W-:Y:S01]  /*5590*/  IMAD.MOV.U32 R13, RZ, RZ, RZ ;  /* 0x000000ffff0d7224 */ /* 0x000fe200078e00ff */
[----:B------:R-:W3:Y:S01]  /*55a0*/  LDCU.64 UR6, c[0x4][0x90] ;  /* 0x01001200ff0677ac */ /* 0x000ee20008000a00 */
[----:B------:R-:W4:Y:S01]  /*55b0*/  LDC.64 R2, c[0x4][R3] ;  /* 0x0100000003027b82 */ /* 0x000f220000000a00 */
[----:B------:R-:W1:Y:S01]  /*55c0*/  LDCU.64 UR4, c[0x4][0x8] ;  /* 0x01000100ff0477ac */ /* 0x000e620008000a00 */
[----:B--2---:R-:W-:Y:S01]  /*55d0*/  MOV R5, UR9 ;  /* 0x0000000900057c02 */ /* 0x004fe20008000f00 */
[----:B------:R-:W-:Y:S01]  /*55e0*/  IMAD.U32 R4, RZ, RZ, UR8 ;  /* 0x00000008ff047e24 */ /* 0x000fe2000f8e00ff */
[----:B---3--:R-:W-:Y:S01]  /*55f0*/  MOV R7, UR7 ;  /* 0x0000000700077c02 */ /* 0x008fe20008000f00 */
[----:B------:R-:W-:Y:S01]  /*5600*/  IMAD.U32 R6, RZ, RZ, UR6 ;  /* 0x00000006ff067e24 */ /* 0x000fe2000f8e00ff */
[----:B-1----:R-:W-:Y:S01]  /*5610*/  MOV R11, UR5 ;  /* 0x00000005000b7c02 */ /* 0x002fe20008000f00 */
[----:B------:R-:W-:Y:S02]  /*5620*/  IMAD.U32 R10, RZ, RZ, UR4 ;  /* 0x00000004ff0a7e24 */ /* 0x000fe4000f8e00ff */
[----:B------:R-:W-:Y:S07]  /*5630*/  LEPC R20, `(.L_x_89) ;  /* 0x000000001014794e */ /* 0x000fee0000000000 */
[----:B----45:R-:W-:Y:S05]  /*5640*/  CALL.ABS.NOINC R2 ;  /* 0x0000000002007343 */ /* 0x030fea0003c00000 */
.L_x_89:
[----:B------:R-:W-:Y:S01]  /*5650*/  LOP3.LUT P0, RZ, R173, 0x1b0, RZ, 0xc0, !PT ;  /* 0x000001b0adff7812 */ /* 0x000fe2000780c0ff */
[----:B------:R-:W-:Y:S11]  /*5660*/  BSSY.RECONVERGENT B6, `(.L_x_90) ;  /* 0x0000013000067945 */ /* 0x000ff60003800200 */
[----:B------:R-:W-:Y:S01]  /*5670*/  @!UPT UIADD3 URZ, UPT, UPT, URZ, URZ, URZ ;  /* 0x000000fffffff290 */ /* 0x000fe2000fffe0ff */
[----:B------:R-:W-:Y:S05]  /*5680*/  @!P0 BRA `(.L_x_91) ;  /* 0x0000000000408947 */ /* 0x000fea0003800000 */
        /* <DEDUP_REMOVED lines=16> */
.L_x_91:
[----:B------:R-:W-:Y:S05]  /*5790*/  BSYNC.RECONVERGENT B6 ;  /* 0x0000000000067941 */ /* 0x000fea0003800200 */
.L_x_90:
[----:B------:R-:W-:Y:S01]  /*57a0*/  R2UR UR4, R161 ;  /* 0x00000000a10472ca */ /* 0x000fe200000e0000 */
[----:B------:R-:W-:Y:S01]  /*57b0*/  UISETP.NE.U32.AND UP0, UPT, UR60, URZ, UPT ;  /* 0x000000ff3c00728c */ /* 0x000fe2000bf05070 */
[----:B------:R-:W-:Y:S02]  /*57c0*/  ISETP.NE.U32.AND P4, PT, R156, RZ, PT ;  /* 0x000000ff9c00720c */ /* 0x000fe40003f85070 */
[----:B------:R-:W-:Y:S01]  /*57d0*/  ISETP.NE.U32.AND P2, PT, RZ, UR46, PT ;  /* 0x0000002eff007c0c */ /* 0x000fe2000bf45070 */
[----:B------:R-:W-:Y:S01]  /*57e0*/  UISETP.NE.AND.EX UP1, UPT, UR61, URZ, UPT, UP0 ;  /* 0x000000ff3d00728c */ /* 0x000fe2000bf25300 */
[----:B------:R-:W-:Y:S01]  /*57f0*/  ISETP.NE.AND.EX P4, PT, R157, RZ, PT, P4 ;  /* 0x000000ff9d00720c */ /* 0x000fe20003f85340 */
[----:B------:R-:W-:Y:S01]  /*5800*/  UPLOP3.LUT UP0, UPT, UPT, UPT, UPT, 0x40, 0x4 ;  /* 0x000000000004789c */ /* 0x000fe20003f0e870 */
[----:B------:R-:W-:Y:S05]  /*5810*/  ISETP.NE.AND.EX P2, PT, RZ, UR47, PT, P2 ;  /* 0x0000002fff007c0c */ /* 0x000fea000bf45320 */
[----:B------:R-:W-:Y:S06]  /*5820*/  UISETP.NE.AND UP2, UPT, UR4, URZ, UPT ;  /* 0x000000ff0400728c */ /* 0x000fec000bf45270 */
[----:B------:R-:W-:Y:S05]  /*5830*/  PLOP3.LUT P1, PT, PT, PT, UP2, 0x80, 0x8 ;  /* 0x000000000008781c */ /* 0x000fea0003f2f028 */
[----:B------:R-:W-:Y:S06]  /*5840*/  @UP2 UPLOP3.LUT UP0, UPT, UPT, UPT, UP1, 0x80, 0x8 ;  /* 0x000000000008289c */ /* 0x000fec0003f0f010 */
[----:B------:R-:W-:Y:S01]  /*5850*/  PLOP3.LUT P0, PT, PT, PT, UP0, 0x80, 0x8 ;  /* 0x000000000008781c */ /* 0x000fe20003f0f008 */
[----:B------:R-:W-:Y:S01]  /*5860*/  @!UPT UIADD3 URZ, UPT, UPT, URZ, URZ, URZ ;  /* 0x000000fffffff290 */ /* 0x000fe2000fffe0ff */
[----:B------:R-:W-:Y:S11]  /*5870*/  BRA.U !UP1, `(.L_x_92) ;  /* 0x00000001093c7547 */ /* 0x000ff6000b800000 */
[----:B------:R-:W-:Y:S01]  /*5880*/  UISETP.NE.U32.AND UP0, UPT, UR46, URZ, UPT ;  /* 0x000000ff2e00728c */ /* 0x000fe2000bf05070 */
[----:B-1----:R-:W-:Y:S01]  /*5890*/  HFMA2 R0, -RZ, RZ, 0, 5.9604644775390625e-08 ;  /* 0x00000001ff007431 */ /* 0x002fe200000001ff */
[----:B------:R-:W1:Y:S01]  /*58a0*/  LDCU.64 UR8, c[0x0][0x358] ;  /* 0x00006b00ff0877ac */ /* 0x000e620008000a00 */
[----:B------:R-:W-:Y:S01]  /*58b0*/  IMAD.MOV.U32 R158, RZ, RZ, 0x1 ;  /* 0x00000001ff9e7424 */ /* 0x000fe200078e00ff */
[----:B------:R-:W-:Y:S06]  /*58c0*/  UISETP.NE.AND.EX UP0, UPT, UR47, URZ, UPT, UP0 ;  /* 0x000000ff2f00728c */ /* 0x000fec000bf05300 */
[----:B------:R-:W-:Y:S05]  /*58d0*/  PLOP3.LUT P3, PT, PT, PT, UP0, 0x80, 0x8 ;  /* 0x000000000008781c */ /* 0x000fea0003f6f008 */
[----:B------:R-:W2:Y:S01]  /*58e0*/  @UP0 LDCU.64 UR4, c[0x0][0x888] ;  /* 0x00011100ff0407ac */ /* 0x000ea20008000a00 */
[----:B------:R-:W-:Y:S07]  /*58f0*/  @UP0 UIMAD UR6, UR36, UR60, URZ ;  /* 0x0000003c240602a4 */ /* 0x000fee000f8e02ff */
[----:B------:R-:W-:Y:S01]  /*5900*/  @!P3 PRMT R158, R0, 0x7610, R158 ;  /* 0x00007610009eb816 */ /* 0x000fe2000000009e */
[----:B--2---:R-:W-:Y:S06]  /*5910*/  @UP0 UIMAD.WIDE UR4, UR6, 0x4, UR4 ;  /* 0x00000004060408a5 */ /* 0x004fec000f8e0204 */
[----:B------:R-:W-:Y:S01]  /*5920*/  IMAD.U32 R2, RZ, RZ, UR4 ;  /* 0x00000004ff027e24 */ /* 0x000fe2000f8e00ff */
[----:B------:R-:W-:Y:S04]  /*5930*/  MOV R3, UR5 ;  /* 0x0000000500037c02 */ /* 0x000fe80008000f00 */
[----:B------:R-:W2:Y:S01]  /*5940*/  @!UP0 LDCU UR4, c[0x0][0x880] ;  /* 0x00011000ff0487ac */ /* 0x000ea20008000800 */
[----:B-1---5:R3:W5:Y:S02]  /*5950*/  @P3 LDG.E R73, desc[UR8][R2.64] ;  /* 0x0000000802493981 */ /* 0x022764000c1e1900 */
[----:B--23--:R-:W-:Y:S02]  /*5960*/  @!P3 IMAD.U32 R73, RZ, RZ, UR4 ;  /* 0x00000004ff49be24 */ /* 0x00cfe4000f8e00ff */
.L_x_92:
[----:B------:R-:W-:Y:S05]  /*5970*/  @!P4 BRA `(.L_x_93) ;  /* 0x000000000024c947 */ /* 0x000fea0003800000 */
[----:B------:R-:W-:Y:S01]  /*5980*/  ISETP.NE.U32.AND P3, PT, R138, RZ, PT ;  /* 0x000000ff8a00720c */ /* 0x000fe20003f65070 */
[----:B------:R-:W2:Y:S03]  /*5990*/  LDCU.64 UR4, c[0x0][0x358] ;  /* 0x00006b00ff0477ac */ /* 0x000ea60008000a00 */
[----:B------:R-:W-:Y:S11]  /*59a0*/  ISETP.NE.AND.EX P3, PT, R139, RZ, PT, P3 ;  /* 0x000000ff8b00720c */ /* 0x000ff60003f65330 */
[----:B------:R-:W-:Y:S02]  /*59b0*/  @!UPT UIADD3 URZ, UPT, UPT, URZ, URZ, URZ ;  /* 0x000000fffffff290 */ /* 0x000fe4000fffe0ff */
[----:B------:R-:W3:Y:S01]  /*59c0*/  @P3 LDC.64 R2, c[0x0][0x8a8] ;  /* 0x00022a00ff023b82 */ /* 0x000ee20000000a00 */
[----:B-1----:R-:W-:Y:S04]  /*59d0*/  @P3 IMAD R0, R156, UR36, RZ ;  /* 0x000000249c003c24 */ /* 0x002fe8000f8e02ff */
[----:B---3--:R-:W-:Y:S05]  /*59e0*/  @P3 IMAD.WIDE R2, R0, 0x4, R2 ;  /* 0x0000000400023825 */ /* 0x008fea00078e0202 */
[----:B--2--5:R2:W5:Y:S02]  /*59f0*/  @P3 LDG.E R70, desc[UR4][R2.64] ;  /* 0x0000000402463981 */ /* 0x024564000c1e1900 */
[----:B--2---:R-:W3:Y:S02]  /*5a00*/  @!P3 LDC R70, c[0x0][0x8a0] ;  /* 0x00022800ff46bb82 */ /* 0x004ee40000000800 */
.L_x_93:
[----:B-----5:R-:W-:Y:S01]  /*5a10*/  FSETP.NEU.AND P4, PT, R73, RZ, PT ;  /* 0x000000ff4900720b */ /* 0x020fe20003f8d000 */
[----:B------:R-:W-:Y:S01]  /*5a20*/  BSSY B1, `(.L_x_94) ;  /* 0x0000047000017945 */ /* 0x000fe20003800000 */
[----:B------:R-:W-:Y:S01]  /*5a30*/  SEL R5, RZ, 0xffffffff, P2 ;  /* 0xffffffffff057807 */ /* 0x000fe20001000000 */
[----:B------:R-:W-:Y:S01]  /*5a40*/  IMAD.MOV.U32 R180, RZ, RZ, 0x1 ;  /* 0x00000001ffb47424 */ /* 0x000fe200078e00ff */
[----:B------:R-:W-:Y:S01]  /*5a50*/  LOP3.LUT P3, RZ, R158, 0xff, RZ, 0xc0, !PT ;  /* 0x000000ff9eff7812 */ /* 0x000fe2000786c0ff */
[----:B------:R-:W-:Y:S01]  /*5a60*/  IMAD R71, R68, 0x100, R69 ;  /* 0x0000010044477824 */ /* 0x000fe200078e0245 */
[----:B-1----:R-:W-:Y:S02]  /*5a70*/  @P1 SEL R0, RZ, 0xffffffff, P4 ;  /* 0xffffffffff001807 */ /* 0x002fe40002000000 */
[----:B------:R-:W-:Y:S02]  /*5a80*/  CS2R R154, SRZ ;  /* 0x00000000009a7805 */ /* 0x000fe4000001ff00 */
[----:B------:R-:W-:Y:S02]  /*5a90*/  LEA R3, R166, UR44, 0x3 ;  /* 0x0000002ca6037c11 */ /* 0x000fe4000f8e18ff */
[----:B------:R-:W-:Y:S02]  /*5aa0*/  CS2R R152, SRZ ;  /* 0x0000000000987805 */ /* 0x000fe4000001ff00 */
[----:B------:R-:W-:Y:S02]  /*5ab0*/  @P0 SEL R0, R5, R0, !P3 ;  /* 0x0000000005000207 */ /* 0x000fe40005800000 */
[----:B------:R-:W-:Y:S02]  /*5ac0*/  CS2R R150, SRZ ;  /* 0x0000000000967805 */ /* 0x000fe4000001ff00 */
[----:B------:R-:W-:Y:S02]  /*5ad0*/  LEA R177, R68, UR44, 0x3 ;  /* 0x0000002c44b17c11 */ /* 0x000fe4000f8e18ff */
[----:B------:R-:W-:Y:S02]  /*5ae0*/  CS2R R148, SRZ ;  /* 0x0000000000947805 */ /* 0x000fe4000001ff00 */
[----:B------:R-:W-:Y:S02]  /*5af0*/  @P1 LOP3.LUT R0, R0, 0x1, RZ, 0xc0, !PT ;  /* 0x0000000100001812 */ /* 0x000fe400078ec0ff */
[----:B------:R-:W-:Y:S02]  /*5b00*/  CS2R R146, SRZ ;  /* 0x0000000000927805 */ /* 0x000fe4000001ff00 */
[----:B------:R-:W-:Y:S02]  /*5b10*/  SHF.L.U32 R4, R168, 0x1f, RZ ;  /* 0x0000001fa8047819 */ /* 0x000fe400000006ff */
[----:B------:R-:W-:Y:S02]  /*5b20*/  CS2R R144, SRZ ;  /* 0x0000000000907805 */ /* 0x000fe4000001ff00 */
[----:B------:R-:W-:Y:S02]  /*5b30*/  ISETP.NE.U32.OR P6, PT, R0, 0x1, !P1 ;  /* 0x000000010000780c */ /* 0x000fe40004fc5470 */
[----:B------:R-:W-:Y:S02]  /*5b40*/  CS2R R142, SRZ ;  /* 0x00000000008e7805 */ /* 0x000fe4000001ff00 */
[----:B------:R-:W-:Y:S02]  /*5b50*/  PLOP3.LUT P2, PT, PT, PT, UP1, 0x80, 0x8 ;  /* 0x000000000008781c */ /* 0x000fe40003f4f018 */
[----:B------:R-:W-:Y:S02]  /*5b60*/  CS2R R140, SRZ ;  /* 0x00000000008c7805 */ /* 0x000fe4000001ff00 */
[----:B------:R-:W-:Y:S02]  /*5b70*/  SEL R0, RZ, 0xffffffff, P4 ;  /* 0xffffffffff007807 */ /* 0x000fe40002000000 */
[----:B------:R-:W-:Y:S03]  /*5b80*/  P2R R189, PR, RZ, 0x40 ;  /* 0x00000040ffbd7803 */ /* 0x000fe60000000000 */
[----:B------:R-:W-:Y:S04]  /*5b90*/  @P6 SHF.L.U32 R2, R165, 0x1f, RZ ;  /* 0x0000001fa5026819 */ /* 0x000fe800000006ff */
[----:B------:R-:W-:Y:S01]  /*5ba0*/  @P2 SEL R0, R5, R0, !P3 ;  /* 0x0000000005002207 */ /* 0x000fe20005800000 */
[----:B------:R-:W1:Y:S03]  /*5bb0*/  @P6 SYNCS.PHASECHK.TRANS64.TRYWAIT P1, [R3+URZ+0x30], R2 ;  /* 0x00003002030065a7 */ /* 0x000e6600080211ff */
[----:B------:R-:W-:Y:S04]  /*5bc0*/  LOP3.LUT R0, R0, 0x1, RZ, 0xc0, !PT ;  /* 0x0000000100007812 */ /* 0x000fe800078ec0ff */
[----:B------:R-:W-:Y:S04]  /*5bd0*/  ISETP.NE.U32.AND P5, PT, R0, 0x1, PT ;  /* 0x000000010000780c */ /* 0x000fe80003fa5070 */
[----:B------:R-:W-:Y:S01]  /*5be0*/  P2R R181, PR, RZ, 0x20 ;  /* 0x00000020ffb57803 */ /* 0x000fe20000000000 */
[----:B------:R2:W4:Y:S01]  /*5bf0*/  SYNCS.PHASECHK.TRANS64.TRYWAIT P0, [R177+URZ+0xa0], R4 ;  /* 0x0000a004b10075a7 */ /* 0x00052200080011ff */
[----:B-1----:R-:W-:Y:S01]  /*5c00*/  @P6 SEL R180, RZ, 0x1, !P1 ;  /* 0x00000001ffb46807 */ /* 0x002fe20004800000 */
[----:B--2---:R-:W-:Y:S06]  /*5c10*/  @!P6 BRA `(.L_x_95) ;  /* 0x00000000009ce947 */ /* 0x004fec0003800000 */
[----:B------:R-:W-:Y:S01]  /*5c20*/  @P5 IMAD R7, R166, 0x2000, R171 ;  /* 0x00002000a6075824 */ /* 0x000fe200078e02ab */
[----:B------:R-:W1:Y:S01]  /*5c30*/  S2R R0, SR_CgaCtaId ;  /* 0x0000000000007919 */ /* 0x000e620000008800 */
[----:B------:R-:W-:Y:S01]  /*5c40*/  ISETP.NE.AND P1, PT, R180, RZ, PT ;  /* 0x000000ffb400720c */ /* 0x000fe20003f25270 */
[----:B------:R-:W-:Y:S01]  /*5c50*/  BSSY B0, `(.L_x_96) ;  /* 0x0000010000007945 */ /* 0x000fe20003800000 */
[--C-:B------:R-:W-:Y:S01]  /*5c60*/  @P5 IMAD R8, R172, -0x10, R7.reuse ;  /* 0xfffffff0ac085824 */ /* 0x100fe200078e0207 */
[----:B------:R-:W-:Y:S01]  /*5c70*/  CS2R R142, SRZ ;  /* 0x00000000008e7805 */ /* 0x000fe2000001ff00 */
[----:B------:R-:W-:Y:S01]  /*5c80*/  @P5 IMAD R6, R170, -0x10, R7 ;  /* 0xfffffff0aa065824 */ /* 0x000fe200078e0207 */
[----:B------:R-:W-:Y:S01]  /*5c90*/  CS2R R140, SRZ ;  /* 0x00000000008c7805 */ /* 0x000fe2000001ff00 */
[----:B------:R-:W-:Y:S01]  /*5ca0*/  @P5 IMAD R5, R169, 0x10, R8 ;  /* 0x00000010a9055824 */ /* 0x000fe200078e0208 */
[----:B------:R-:W-:Y:S02]  /*5cb0*/  CS2R R150, SRZ ;  /* 0x0000000000967805 */ /* 0x000fe4000001ff00 */
[----:B------:R-:W-:Y:S02]  /*5cc0*/  CS2R R148, SRZ ;  /* 0x0000000000947805 */ /* 0x000fe4000001ff00 */
[----:B------:R-:W-:Y:S02]  /*5cd0*/  CS2R R146, SRZ ;  /* 0x0000000000927805 */ /* 0x000fe4000001ff00 */
[----:B------:R-:W-:Y:S02]  /*5ce0*/  CS2R R144, SRZ ;  /* 0x0000000000907805 */ /* 0x000fe4000001ff00 */
[----:B------:R-:W-:Y:S02]  /*5cf0*/  CS2R R154, SRZ ;  /* 0x00000000009a7805 */ /* 0x000fe4000001ff00 */
[----:B------:R-:W-:Y:S01]  /*5d00*/  CS2R R152, SRZ ;  /* 0x0000000000987805 */ /* 0x000fe2000001ff00 */
[----:B------:R-:W-:Y:S06]  /*5d10*/  @P1 BRA `(.L_x_97) ;  /* 0x00000000000c1947 */ /* 0x000fec0003800000 */
[----:B------:R-:W-:Y:S04]  /*5d20*/  SHF.L.U32 R2, R165, 0x1f, RZ ;  /* 0x0000001fa5027819 */ /* 0x000fe800000006ff */
[----:B------:R-:W2:Y:S02]  /*5d30*/  SYNCS.PHASECHK.TRANS64.TRYWAIT P1, [R3+URZ+0x30], R2 ;  /* 0x00003002030075a7 */ /* 0x000ea400080211ff */
[----:B--2---:R-:W-:Y:S05]  /*5d40*/  @!P1 BRA `(.L_x_98) ;  /* 0x0000006000209947 */ /* 0x004fea0003800000 */
.L_x_97:
[----:B------:R-:W-:Y:S05]  /*5d50*/  BSYNC B0 ;  /* 0x0000000000007941 */ /* 0x000fea0003800000 */
.L_x_96:
[----:B------:R-:W-:Y:S01]  /*5d60*/  ISETP.NE.AND P1, PT, R181, RZ, PT ;  /* 0x000000ffb500720c */ /* 0x000fe20003f25270 */
[----:B--2---:R-:W-:Y:S02]  /*5d70*/  VIADD R3, R3, 0x50 ;  /* 0x0000005003037836 */ /* 0x004fe40000000000 */
[----:B------:R-:W-:Y:S03]  /*5d80*/  VIADD R166, R166, 0x1 ;  /* 0x00000001a6a67836 */ /* 0x000fe60000000000 */
[----:B-1----:R-:W-:Y:S07]  /*5d90*/  PRMT R0, R0, 0x654, R3 ;  /* 0x0000065400007816 */ /* 0x002fee0000000003 */
[----:B------:R1:W2:Y:S04]  /*5da0*/  @P1 LDS.128 R140, [R7] ;  /* 0x00000000078c1984 */ /* 0x0002a80000000c00 */
[----:B------:R1:W1:Y:S04]  /*5db0*/  @P1 LDS.128 R148, [R6+0x20] ;  /* 0x0000200006941984 */ /* 0x0002680000000c00 */
[----:B------:R1:W1:Y:S04]  /*5dc0*/  @P1 LDS.128 R144, [R8+0x10] ;  /* 0x0000100008901984 */ /* 0x0002680000000c00 */
[----:B------:R1:W1:Y:S01]  /*5dd0*/  @P1 LDS.128 R152, [R5+0x10] ;  /* 0x0000100005981984 */ /* 0x0002620000000c00 */
[C---:B------:R-:W-:Y:S01]  /*5de0*/  ISETP.NE.AND P1, PT, R166.reuse, 0x4, PT ;  /* 0x00000004a600780c */ /* 0x040fe20003f25270 */
[----:B------:R-:W-:Y:S01]  /*5df0*/  @!PT LDS RZ, [RZ] ;  /* 0x00000000fffff984 */ /* 0x000fe20000000800 */
[----:B------:R-:W-:Y:S01]  /*5e00*/  @!PT LDS RZ, [RZ] ;  /* 0x00000000fffff984 */ /* 0x000fe20000000800 */
[----:B------:R-:W-:Y:S01]  /*5e10*/  @!PT LDS RZ, [RZ] ;  /* 0x00000000fffff984 */ /* 0x000fe20000000800 */
[----:B------:R-:W-:Y:S01]  /*5e20*/  @!PT LDS RZ, [RZ] ;  /* 0x00000000fffff984 */ /* 0x000fe20000000800 */
[----:B------:R5:W-:Y:S06]  /*5e30*/  MEMBAR.ALL.CTA ;  /* 0x0000000000007992 */ /* 0x000bec0000008000 */
[----:B-----5:R-:W5:Y:S01]  /*5e40*/  FENCE.VIEW.ASYNC.S ;  /* 0x00000000000073c6 */ /* 0x020f620000000000 */
[----:B------:R-:W-:Y:S01]  /*5e50*/  SEL R166, R166, RZ, P1 ;  /* 0x000000ffa6a67207 */ /* 0x000fe20000800000 */
[----:B-----5:R5:W-:Y:S02]  /*5e60*/  SYNCS.ARRIVE.TRANS64.RED.A1T0 RZ, [R0+URZ], RZ ;  /* 0x000000ff00ff79a7 */ /* 0x020be400081004ff */
[----:B-----5:R-:W-:Y:S04]  /*5e70*/  SEL R0, RZ, 0x1, P1 ;  /* 0x00000001ff007807 */ /* 0x020fe80000800000 */
[----:B--2---:R-:W-:Y:S02]  /*5e80*/  LOP3.LUT R165, R165, R0, RZ, 0x3c, !PT ;  /* 0x00000000a5a57212 */ /* 0x004fe400078e3cff */
.L_x_95:
[----:B------:R-:W-:Y:S05]  /*5e90*/  BSYNC B1 ;  /* 0x0000000000017941 */ /* 0x000fea0003800000 */
.L_x_94:
[----:B------:R-:W-:Y:S04]  /*5ea0*/  SHF.R.U32.HI R0, RZ, 0x15, R71 ;  /* 0x00000015ff007819 */ /* 0x000fe80000011647 */
[----:B------:R-:W-:Y:S01]  /*5eb0*/  LOP3.LUT P1, RZ, R0, 0x3, R159, 0x48, !PT ;  /* 0x0000000300ff7812 */ /* 0x000fe2000782489f */
[----:B------:R-:W-:Y:S01]  /*5ec0*/  @!UPT UIADD3 URZ, UPT, UPT, URZ, URZ, URZ ;  /* 0x000000fffffff290 */ /* 0x000fe2000fffe0ff */
[----:B----4-:R-:W-:Y:S11]  /*5ed0*/  @P0 BRA `(.L_x_99) ;  /* 0x0000000000080947 */ /* 0x010ff60003800000 */
[----:B------:R-:W2:Y:S02]  /*5ee0*/  SYNCS.PHASECHK.TRANS64.TRYWAIT P0, [R177+URZ+0xa0], R4 ;  /* 0x0000a004b10075a7 */ /* 0x000ea400080011ff */
[----:B--2---:R-:W-:Y:S05]  /*5ef0*/  @!P0 BRA `(.L_x_100) ;  /* 0x0000005c00c88947 */ /* 0x004fea0003800000 */
.L_x_99:
[----:B------:R-:W-:Y:S04]  /*5f00*/  BSSY.RECONVERGENT B6, `(.L_x_101) ;  /* 0x0000012000067945 */ /* 0x000fe80003800200 */
[----:B------:R-:W-:Y:S05]  /*5f10*/  @!P1 BRA `(.L_x_102) ;  /* 0x0000000000409947 */ /* 0x000fea0003800000 */
[----:B------:R-:W4:Y:S01]  /*5f20*/  LDCU.64 UR8, c[0x4][0x78] ;  /* 0x01000f00ff0877ac */ /* 0x000f220008000a00 */
[----:B------:R-:W-:Y:S01]  /*5f30*/  MOV R3, 0x0 ;  /* 0x0000000000037802 */ /* 0x000fe20000000f00 */
[----:B------:R-:W-:Y:S02]  /*5f40*/  HFMA2 R12, -RZ, RZ, 0, 5.9604644775390625e-08 ;  /* 0x00000001ff0c7431 */ /* 0x000fe400000001ff */
[----:B-1----:R-:W-:Y:S02]  /*5f50*/  IMAD.MOV.U32 R8, RZ, RZ, 0x192 ;  /* 0x00000192ff087424 */ /* 0x002fe400078e00ff */
[----:B------:R-:W-:Y:S01]  /*5f60*/  IMAD.MOV.U32 R13, RZ, RZ, RZ ;  /* 0x000000ffff0d7224 */ /* 0x000fe200078e00ff */
[----:B------:R-:W1:Y:S01]  /*5f70*/  LDCU.64 UR6, c[0x4][0x80] ;  /* 0x01001000ff0677ac */ /* 0x000e620008000a00 */
[----:B------:R-:W3:Y:S01]  /*5f80*/  LDC.64 R2, c[0x4][R3] ;  /* 0x0100000003027b82 */ /* 0x000ee20000000a00 */
[----:B------:R-:W5:Y:S01]  /*5f90*/  LDCU.64 UR4, c[0x4][0x18] ;  /* 0x01000300ff0477ac */ /* 0x000f620008000a00 */
[----:B----4-:R-:W-:Y:S01]  /*5fa0*/  MOV R5, UR9 ;  /* 0x0000000900057c02 */ /* 0x010fe20008000f00 */
[----:B--2---:R-:W-:Y:S01]  /*5fb0*/  IMAD.U32 R4, RZ, RZ, UR8 ;  /* 0x00000008ff047e24 */ /* 0x004fe2000f8e00ff */
[----:B-1----:R-:W-:Y:S01]  /*5fc0*/  MOV R7, UR7 ;  /* 0x0000000700077c02 */ /* 0x002fe20008000f00 */
[----:B------:R-:W-:Y:S01]  /*5fd0*/  IMAD.U32 R6, RZ, RZ, UR6 ;  /* 0x00000006ff067e24 */ /* 0x000fe2000f8e00ff */
[----:B-----5:R-:W-:Y:S01]  /*5fe0*/  MOV R11, UR5 ;  /* 0x00000005000b7c02 */ /* 0x020fe20008000f00 */
[----:B------:R-:W-:Y:S02]  /*5ff0*/  IMAD.U32 R10, RZ, RZ, UR4 ;  /* 0x00000004ff0a7e24 */ /* 0x000fe4000f8e00ff */
[----:B------:R-:W-:Y:S07]  /*6000*/  LEPC R20, `(.L_x_102) ;  /* 0x000000001014794e */ /* 0x000fee0000000000 */
[----:B---3--:R-:W-:Y:S05]  /*6010*/  CALL.ABS.NOINC R2 ;  /* 0x0000000002007343 */ /* 0x008fea0003c00000 */
.L_x_102:
[----:B------:R-:W-:Y:S05]  /*6020*/  BSYNC.RECONVERGENT B6 ;  /* 0x0000000000067941 */ /* 0x000fea0003800200 */
.L_x_101:
[-C--:B------:R-:W-:Y:S01]  /*6030*/  F2FP.F16.E5M2.UNPACK_B R74, R140.reuse ;  /* 0x0000008cff4a723e */ /* 0x080fe200020004ff */
[----:B------:R-:W-:Y:S05]  /*6040*/  WARPSYNC.ALL ;  /* 0x0000000000007948 */ /* 0x000fea0003800000 */
[----:B------:R-:W-:Y:S01]  /*6050*/  R2UR UR4, R71 ;  /* 0x00000000470472ca */ /* 0x000fe200000e0000 */
[--C-:B------:R-:W-:Y:S01]  /*6060*/  HADD2.F32 R72, -RZ, R74.reuse.H0_H0 ;  /* 0x2000004aff487230 */ /* 0x100fe20000004100 */
[----:B------:R-:W-:Y:S01]  /*6070*/  F2FP.F16.E5M2.UNPACK_B R76, R140.H1 ;  /* 0x0000008cff4c723e */ /* 0x000fe200030004ff */
[----:B------:R-:W-:Y:S01]  /*6080*/  HADD2.F32 R75, -RZ, R74.H1_H1 ;  /* 0x3000004aff4b7230 */ /* 0x000fe20000004100 */
[-C--:B------:R-:W-:Y:S01]  /*6090*/  F2FP.F16.E5M2.UNPACK_B R78, R141.reuse ;  /* 0x0000008dff4e723e */ /* 0x080fe200020004ff */
[----:B------:R-:W-:Y:S01]  /*60a0*/  BSSY.RECONVERGENT B0, `(.L_x_103) ;  /* 0x000011d000007945 */ /* 0x000fe20003800200 */
[----:B------:R-:W-:Y:S01]  /*60b0*/  F2FP.F16.E5M2.UNPACK_B R80, R141.H1 ;  /* 0x0000008dff50723e */ /* 0x000fe200030004ff */
[----:B------:R-:W-:Y:S01]  /*60c0*/  HADD2.F32 R74, -RZ, R76.H0_H0 ;  /* 0x2000004cff4a7230 */ /* 0x000fe20000004100 */
[-C--:B------:R-:W-:Y:S01]  /*60d0*/  F2FP.F16.E5M2.UNPACK_B R82, R142.reuse ;  /* 0x0000008eff52723e */ /* 0x080fe200020004ff */
[--C-:B------:R-:W-:Y:S01]  /*60e0*/  HADD2.F32 R77, -RZ, R78.reuse.H0_H0 ;  /* 0x2000004eff4d7230 */ /* 0x100fe20000004100 */
[----:B------:R-:W-:Y:S01]  /*60f0*/  F2FP.F16.E5M2.UNPACK_B R84, R142.H1 ;  /* 0x0000008eff54723e */ /* 0x000fe200030004ff */
[----:B------:R-:W-:Y:S01]  /*6100*/  HADD2.F32 R78, -RZ, R78.H1_H1 ;  /* 0x3000004eff4e7230 */ /* 0x000fe20000004100 */
[-C--:B------:R-:W-:Y:S01]  /*6110*/  F2FP.F16.E5M2.UNPACK_B R86, R143.reuse ;  /* 0x0000008fff56723e */ /* 0x080fe200020004ff */
[----:B-12---:R-:W3:Y:S01]  /*6120*/  LDTM.x64 R4, tmem[UR4] ;  /* 0x00000004000479ee */ /* 0x006ee20008340000 */
[----:B------:R-:W-:Y:S01]  /*6130*/  F2FP.F16.E5M2.UNPACK_B R88, R143.H1 ;  /* 0x0000008fff58723e */ /* 0x000fe200030004ff */
[----:B------:R-:W-:Y:S01]  /*6140*/  HADD2.F32 R76, -RZ, R76.H1_H1 ;  /* 0x3000004cff4c7230 */ /* 0x000fe20000004100 */
[-C--:B------:R-:W-:Y:S01]  /*6150*/  F2FP.F16.E5M2.UNPACK_B R90, R144.reuse ;  /* 0x00000090ff5a723e */ /* 0x080fe200020004ff */
[----:B------:R-:W-:Y:S01]  /*6160*/  HADD2.F32 R79, -RZ, R80.H0_H0 ;  /* 0x20000050ff4f7230 */ /* 0x000fe20000004100 */
[----:B------:R-:W-:Y:S01]  /*6170*/  F2FP.F16.E5M2.UNPACK_B R92, R144.H1 ;  /* 0x00000090ff5c723e */ /* 0x000fe200030004ff */
[--C-:B------:R-:W-:Y:S01]  /*6180*/  HADD2.F32 R81, -RZ, R82.reuse.H0_H0 ;  /* 0x20000052ff517230 */ /* 0x100fe20000004100 */
[----:B------:R-:W-:Y:S01]  /*6190*/  SHF.L.U32 R182, R164, 0x4, RZ ;  /* 0x00000004a4b67819 */ /* 0x000fe200000006ff */
[----:B------:R-:W-:Y:S01]  /*61a0*/  HADD2.F32 R82, -RZ, R82.H1_H1 ;  /* 0x30000052ff527230 */ /* 0x000fe20000004100 */
[----:B------:R-:W-:Y:S01]  /*61b0*/  SHF.L.U32 R188, R163, 0x4, RZ ;  /* 0x00000004a3bc7819 */ /* 0x000fe200000006ff */
[--C-:B------:R-:W-:Y:S01]  /*61c0*/  HADD2.F32 R85, -RZ, R86.reuse.H0_H0 ;  /* 0x20000056ff557230 */ /* 0x100fe20000004100 */
[----:B------:R-:W-:Y:S01]  /*61d0*/  IADD3 R176, PT, PT, R171, R182, RZ ;  /* 0x000000b6abb07210 */ /* 0x000fe20007ffe0ff */
[----:B------:R-:W-:Y:S01]  /*61e0*/  HADD2.F32 R86, -RZ, R86.H1_H1 ;  /* 0x30000056ff567230 */ /* 0x000fe20000004100 */
[----:B------:R-:W-:Y:S01]  /*61f0*/  SHF.L.U32 R183, R169, 0x4, RZ ;  /* 0x00000004a9b77819 */ /* 0x000fe200000006ff */
[--C-:B------:R-:W-:Y:S01]  /*6200*/  HADD2.F32 R89, -RZ, R90.reuse.H0_H0 ;  /* 0x2000005aff597230 */ /* 0x100fe20000004100 */
[----:B------:R-:W-:Y:S01]  /*6210*/  F2FP.F16.E5M2.UNPACK_B R94, R145 ;  /* 0x00000091ff5e723e */ /* 0x000fe200020004ff */
[----:B------:R-:W-:Y:S01]  /*6220*/  HADD2.F32 R90, -RZ, R90.H1_H1 ;  /* 0x3000005aff5a7230 */ /* 0x000fe20000004100 */
[----:B------:R-:W-:Y:S01]  /*6230*/  IADD3 R178, PT, PT, R183, R176, RZ ;  /* 0x000000b0b7b27210 */ /* 0x000fe20007ffe0ff */
[----:B------:R-:W-:Y:S01]  /*6240*/  HADD2.F32 R80, -RZ, R80.H1_H1 ;  /* 0x30000050ff507230 */ /* 0x000fe20000004100 */
[----:B------:R-:W-:Y:S01]  /*6250*/  F2FP.F16.E5M2.UNPACK_B R98, R146 ;  /* 0x00000092ff62723e */ /* 0x000fe200020004ff */
[--C-:B------:R-:W-:Y:S01]  /*6260*/  HADD2.F32 R93, -RZ, R94.reuse.H0_H0 ;  /* 0x2000005eff5d7230 */ /* 0x100fe20000004100 */
[----:B------:R-:W-:Y:S01]  /*6270*/  F2FP.F16.E5M2.UNPACK_B R102, R147 ;  /* 0x00000093ff66723e */ /* 0x000fe200020004ff */
[----:B------:R-:W-:Y:S01]  /*6280*/  HADD2.F32 R94, -RZ, R94.H1_H1 ;  /* 0x3000005eff5e7230 */ /* 0x000fe20000004100 */
[----:B------:R-:W-:Y:S01]  /*6290*/  F2FP.F16.E5M2.UNPACK_B R106, R148 ;  /* 0x00000094ff6a723e */ /* 0x000fe200020004ff */
[C---:B---3--:R-:W-:Y:S01]  /*62a0*/  FMUL R0, R70.reuse, R4 ;  /* 0x0000000446007220 */ /* 0x048fe20000400000 */
[C---:B------:R-:W-:Y:S01]  /*62b0*/  FMUL R2, R70.reuse, R5 ;  /* 0x0000000546027220 */ /* 0x040fe20000400000 */
[C---:B------:R-:W-:Y:S01]  /*62c0*/  FMUL R4, R70.reuse, R8 ;  /* 0x0000000846047220 */ /* 0x040fe20000400000 */
[C---:B------:R-:W-:Y:S01]  /*62d0*/  FMUL R5, R70.reuse, R9 ;  /* 0x0000000946057220 */ /* 0x040fe20000400000 */
[C---:B------:R-:W-:Y:S01]  /*62e0*/  FFMA R0, R73.reuse, R72, R0 ;  /* 0x0000004849007223 */ /* 0x040fe20000000000 */
[C---:B------:R-:W-:Y:S01]  /*62f0*/  FFMA R2, R73.reuse, R75, R2 ;  /* 0x0000004b49027223 */ /* 0x040fe20000000002 */
[C---:B------:R-:W-:Y:S01]  /*6300*/  FMUL R8, R70.reuse, R12 ;  /* 0x0000000c46087220 */ /* 0x040fe20000400000 */
[C---:B------:R-:W-:Y:S01]  /*6310*/  FMUL R9, R70.reuse, R13 ;  /* 0x0000000d46097220 */ /* 0x040fe20000400000 */
[C---:B------:R-:W-:Y:S01]  /*6320*/  FMUL R12, R70.reuse, R16 ;  /* 0x00000010460c7220 */ /* 0x040fe20000400000 */
[C---:B------:R-:W-:Y:S01]  /*6330*/  FMUL R13, R70.reuse, R17 ;  /* 0x00000011460d7220 */ /* 0x040fe20000400000 */
[C---:B------:R-:W-:Y:S01]  /*6340*/  FMUL R16, R70.reuse, R20 ;  /* 0x0000001446107220 */ /* 0x040fe20000400000 */
[C---:B------:R-:W-:Y:S01]  /*6350*/  FMUL R17, R70.reuse, R21 ;  /* 0x0000001546117220 */ /* 0x040fe20000400000 */
[C---:B------:R-:W-:Y:S01]  /*6360*/  FMUL R20, R70.reuse, R24 ;  /* 0x0000001846147220 */ /* 0x040fe20000400000 */
[C---:B------:R-:W-:Y:S01]  /*6370*/  FMUL R21, R70.reuse, R25 ;  /* 0x0000001946157220 */ /* 0x040fe20000400000 */
[--C-:B------:R-:W-:Y:S02]  /*6380*/  HADD2.F32 R97, -RZ, R98.reuse.H0_H0 ;  /* 0x20000062ff617230 */ /* 0x100fe40000004100 */
[C---:B------:R-:W-:Y:S01]  /*6390*/  FMUL R24, R70.reuse, R28 ;  /* 0x0000001c46187220 */ /* 0x040fe20000400000 */
[----:B------:R-:W-:Y:S02]  /*63a0*/  HADD2.F32 R98, -RZ, R98.H1_H1 ;  /* 0x30000062ff627230 */ /* 0x000fe40000004100 */
[C---:B------:R-:W-:Y:S01]  /*63b0*/  FMUL R25, R70.reuse, R29 ;  /* 0x0000001d46197220 */ /* 0x040fe20000400000 */
[--C-:B------:R-:W-:Y:S02]  /*63c0*/  HADD2.F32 R101, -RZ, R102.reuse.H0_H0 ;  /* 0x20000066ff657230 */ /* 0x100fe40000004100 */
[C---:B------:R-:W-:Y:S01]  /*63d0*/  FMUL R28, R70.reuse, R32 ;  /* 0x00000020461c7220 */ /* 0x040fe20000400000 */
[----:B------:R-:W-:Y:S02]  /*63e0*/  HADD2.F32 R102, -RZ, R102.H1_H1 ;  /* 0x30000066ff667230 */ /* 0x000fe40000004100 */
[C---:B------:R-:W-:Y:S01]  /*63f0*/  FMUL R29, R70.reuse, R33 ;  /* 0x00000021461d7220 */ /* 0x040fe20000400000 */
[--C-:B------:R-:W-:Y:S02]  /*6400*/  HADD2.F32 R105, -RZ, R106.reuse.H0_H0 ;  /* 0x2000006aff697230 */ /* 0x100fe40000004100 */
[C---:B------:R-:W-:Y:S01]  /*6410*/  FMUL R32, R70.reuse, R36 ;  /* 0x0000002446207220 */ /* 0x040fe20000400000 */
[----:B------:R-:W-:Y:S01]  /*6420*/  F2FP.F16.E5M2.UNPACK_B R96, R145.H1 ;  /* 0x00000091ff60723e */ /* 0x000fe200030004ff */
[----:B------:R-:W-:Y:S02]  /*6430*/  HADD2.F32 R106, -RZ, R106.H1_H1 ;  /* 0x3000006aff6a7230 */ /* 0x000fe40000004100 */
[C---:B------:R-:W-:Y:S01]  /*6440*/  FMUL R33, R70.reuse, R37 ;  /* 0x0000002546217220 */ /* 0x040fe20000400000 */
[C---:B------:R-:W-:Y:S01]  /*6450*/  FMUL R36, R70.reuse, R40 ;  /* 0x0000002846247220 */ /* 0x040fe20000400000 */
[----:B------:R-:W-:Y:S01]  /*6460*/  F2FP.F16.E5M2.UNPACK_B R100, R146.H1 ;  /* 0x00000092ff64723e */ /* 0x000fe200030004ff */
        /* <DEDUP_REMOVED lines=8> */
[----:B------:R-:W-:Y:S01]  /*64f0*/  F2FP.F16.E5M2.UNPACK_B R110, R149 ;  /* 0x00000095ff6e723e */ /* 0x000fe200020004ff */
[C---:B------:R-:W-:Y:S01]  /*6500*/  FMUL R49, R70.reuse, R53 ;  /* 0x0000003546317220 */ /* 0x040fe20000400000 */
[C---:B------:R-:W-:Y:S01]  /*6510*/  FMUL R52, R70.reuse, R56 ;  /* 0x0000003846347220 */ /* 0x040fe20000400000 */
[----:B------:R-:W-:Y:S01]  /*6520*/  F2FP.F16.E5M2.UNPACK_B R112, R149.H1 ;  /* 0x00000095ff70723e */ /* 0x000fe200030004ff */
[C---:B------:R-:W-:Y:S01]  /*6530*/  FMUL R53, R70.reuse, R57 ;  /* 0x0000003946357220 */ /* 0x040fe20000400000 */
[--C-:B------:R-:W-:Y:S02]  /*6540*/  HADD2.F32 R109, -RZ, R110.reuse.H0_H0 ;  /* 0x2000006eff6d7230 */ /* 0x100fe40000004100 */
[C---:B------:R-:W-:Y:S01]  /*6550*/  FMUL R56, R70.reuse, R60 ;  /* 0x0000003c46387220 */ /* 0x040fe20000400000 */
[----:B------:R-:W-:Y:S01]  /*6560*/  F2FP.F16.E5M2.UNPACK_B R114, R150 ;  /* 0x00000096ff72723e */ /* 0x000fe200020004ff */
[----:B------:R-:W-:Y:S02]  /*6570*/  HADD2.F32 R110, -RZ, R110.H1_H1 ;  /* 0x3000006eff6e7230 */ /* 0x000fe40000004100 */
[C---:B------:R-:W-:Y:S01]  /*6580*/  FMUL R57, R70.reuse, R61 ;  /* 0x0000003d46397220 */ /* 0x040fe20000400000 */
[C---:B------:R-:W-:Y:S01]  /*6590*/  FMUL R60, R70.reuse, R64 ;  /* 0x00000040463c7220 */ /* 0x040fe20000400000 */
[----:B------:R-:W-:Y:S01]  /*65a0*/  F2FP.F16.E5M2.UNPACK_B R116, R150.H1 ;  /* 0x00000096ff74723e */ /* 0x000fe200030004ff */
[--C-:B------:R-:W-:Y:S02]  /*65b0*/  HADD2.F32 R113, -RZ, R114.reuse.H0_H0 ;  /* 0x20000072ff717230 */ /* 0x100fe40000004100 */
[C---:B------:R-:W-:Y:S01]  /*65c0*/  FMUL R61, R70.reuse, R65 ;  /* 0x00000041463d7220 */ /* 0x040fe20000400000 */
[----:B------:R-:W-:Y:S02]  /*65d0*/  HADD2.F32 R114, -RZ, R114.H1_H1 ;  /* 0x30000072ff727230 */ /* 0x000fe40000004100 */
[C---:B------:R-:W-:Y:S01]  /*65e0*/  FMUL R3, R70.reuse, R6 ;  /* 0x0000000646037220 */ /* 0x040fe20000400000 */
[----:B------:R-:W-:Y:S01]  /*65f0*/  F2FP.F16.E5M2.UNPACK_B R118, R151 ;  /* 0x00000097ff76723e */ /* 0x000fe200020004ff */
[C---:B------:R-:W-:Y:S01]  /*6600*/  FMUL R7, R70.reuse, R7 ;  /* 0x0000000746077220 */ /* 0x040fe20000400000 */
[C---:B------:R-:W-:Y:S01]  /*6610*/  FMUL R6, R70.reuse, R10 ;  /* 0x0000000a46067220 */ /* 0x040fe20000400000 */
[----:B------:R-:W-:Y:S01]  /*6620*/  F2FP.F16.E5M2.UNPACK_B R120, R151.H1 ;  /* 0x00000097ff78723e */ /* 0x000fe200030004ff */
[C---:B------:R-:W-:Y:S01]  /*6630*/  FFMA R3, R73.reuse, R74, R3 ;  /* 0x0000004a49037223 */ /* 0x040fe20000000003 */
[C---:B------:R-:W-:Y:S01]  /*6640*/  FFMA R7, R73.reuse, R76, R7 ;  /* 0x0000004c49077223 */ /* 0x040fe20000000007 */
[----:B------:R-:W-:Y:S01]  /*6650*/  F2FP.F16.E5M2.UNPACK_B R122, R152 ;  /* 0x00000098ff7a723e */ /* 0x000fe200020004ff */
[C---:B------:R-:W-:Y:S01]  /*6660*/  FFMA R4, R73.reuse, R77, R4 ;  /* 0x0000004d49047223 */ /* 0x040fe20000000004 */
[C---:B------:R-:W-:Y:S01]  /*6670*/  FFMA R5, R73.reuse, R78, R5 ;  /* 0x0000004e49057223 */ /* 0x040fe20000000005 */
[----:B------:R-:W-:Y:S01]  /*6680*/  F2FP.F16.E5M2.UNPACK_B R124, R152.H1 ;  /* 0x00000098ff7c723e */ /* 0x000fe200030004ff */
[----:B------:R-:W-:Y:S01]  /*6690*/  FFMA R6, R73, R79, R6 ;  /* 0x0000004f49067223 */ /* 0x000fe20000000006 */
[----:B------:R-:W-:Y:S01]  /*66a0*/  F2FP.SATFINITE.E5M2.F32.PACK_AB_MERGE_C R179, R7, R3, RZ ;  /* 0x0000000307b3723e */ /* 0x000fe200048060ff */
[----:B------:R-:W-:Y:S02]  /*66b0*/  HADD2.F32 R117, -RZ, R118.H0_H0 ;  /* 0x20000076ff757230 */ /* 0x000fe40000004100 */
[----:B------:R-:W-:Y:S01]  /*66c0*/  FMUL R11, R70, R11 ;  /* 0x0000000b460b7220 */ /* 0x000fe20000400000 */
[----:B------:R-:W-:Y:S01]  /*66d0*/  HADD2.F32 R83, -RZ, R84.H0_H0 ;  /* 0x20000054ff537230 */ /* 0x000fe20000004100 */
[----:B------:R-:W-:Y:S01]  /*66e0*/  F2FP.SATFINITE.E5M2.F32.PACK_AB_MERGE_C R184, R2, R0, R179 ;  /* 0x0000000002b8723e */ /* 0x000fe200048060b3 */
[----:B------:R-:W-:Y:S01]  /*66f0*/  HADD2.F32 R118, -RZ, R118.H1_H1 ;  /* 0x30000076ff767230 */ /* 0x000fe20000004100 */
[----:B------:R-:W-:Y:S01]  /*6700*/  IADD3 R179, PT, PT, R171, R188, RZ ;  /* 0x000000bcabb37210 */ /* 0x000fe20007ffe0ff */
[C---:B------:R-:W-:Y:S01]  /*6710*/  FFMA R11, R73.reuse, R80, R11 ;  /* 0x00000050490b7223 */ /* 0x040fe2000000000b */
[C---:B------:R-:W-:Y:S01]  /*6720*/  FFMA R8, R73.reuse, R81, R8 ;  /* 0x0000005149087223 */ /* 0x040fe20000000008 */
[----:B------:R-:W-:Y:S01]  /*6730*/  FFMA R9, R73, R82, R9 ;  /* 0x0000005249097223 */ /* 0x000fe20000000009 */
[----:B------:R-:W-:Y:S02]  /*6740*/  HADD2.F32 R121, -RZ, R122.H0_H0 ;  /* 0x2000007aff797230 */ /* 0x000fe40000004100 */
[C---:B------:R-:W-:Y:S01]  /*6750*/  FMUL R10, R70.reuse, R14 ;  /* 0x0000000e460a7220 */ /* 0x040fe20000400000 */
[----:B------:R-:W-:Y:S01]  /*6760*/  HADD2.F32 R84, -RZ, R84.H1_H1 ;  /* 0x30000054ff547230 */ /* 0x000fe20000004100 */
[----:B------:R-:W-:Y:S01]  /*6770*/  F2FP.SATFINITE.E5M2.F32.PACK_AB_MERGE_C R185, R11, R6, RZ ;  /* 0x000000060bb9723e */ /* 0x000fe200048060ff */
[----:B------:R-:W-:Y:S02]  /*6780*/  HADD2.F32 R122, -RZ, R122.H1_H1 ;  /* 0x3000007aff7a7230 */ /* 0x000fe40000004100 */
[----:B------:R-:W-:Y:S01]  /*6790*/  FFMA R10, R73, R83, R10 ;  /* 0x00000053490a7223 */ /* 0x000fe2000000000a */
[C---:B------:R-:W-:Y:S01]  /*67a0*/  FMUL R15, R70.reuse, R15 ;  /* 0x0000000f460f7220 */ /* 0x040fe20000400000 */
[--C-:B------:R-:W-:Y:S01]  /*67b0*/  HADD2.F32 R87, -RZ, R88.reuse.H0_H0 ;  /* 0x20000058ff577230 */ /* 0x100fe20000004100 */
[----:B------:R-:W-:Y:S01]  /*67c0*/  F2FP.SATFINITE.E5M2.F32.PACK_AB_MERGE_C R185, R5, R4, R185 ;  /* 0x0000000405b9723e */ /* 0x000fe200048060b9 */
[----:B------:R-:W-:Y:S02]  /*67d0*/  HADD2.F32 R88, -RZ, R88.H1_H1 ;  /* 0x30000058ff587230 */ /* 0x000fe40000004100 */
[C---:B------:R-:W-:Y:S01]  /*67e0*/  FFMA R15, R73.reuse, R84, R15 ;  /* 0x00000054490f7223 */ /* 0x040fe2000000000f */
[C---:B------:R-:W-:Y:S01]  /*67f0*/  FFMA R12, R73.reuse, R85, R12 ;  /* 0x00000055490c7223 */ /* 0x040fe2000000000c */
[----:B------:R-:W-:Y:S01]  /*6800*/  FFMA R13, R73, R86, R13 ;  /* 0x00000056490d7223 */ /* 0x000fe2000000000d */
[C---:B------:R-:W-:Y:S01]  /*6810*/  FMUL R14, R70.reuse, R18 ;  /* 0x00000012460e7220 */ /* 0x040fe20000400000 */
[----:B------:R-:W-:Y:S01]  /*6820*/  F2FP.F16.E5M2.UNPACK_B R126, R153 ;  /* 0x00000099ff7e723e */ /* 0x000fe200020004ff */
[C---:B------:R-:W-:Y:S01]  /*6830*/  FMUL R19, R70.reuse, R19 ;  /* 0x0000001346137220 */ /* 0x040fe20000400000 */
[----:B------:R-:W-:Y:S01]  /*6840*/  HADD2.F32 R91, -RZ, R92.H0_H0 ;  /* 0x2000005cff5b7230 */ /* 0x000fe20000004100 */
[----:B------:R-:W-:Y:S01]  /*6850*/  F2FP.SATFINITE.E5M2.F32.PACK_AB_MERGE_C R186, R15, R10, RZ ;  /* 0x0000000a0fba723e */ /* 0x000fe200048060ff */
[C---:B------:R-:W-:Y:S01]  /*6860*/  FFMA R14, R73.reuse, R87, R14 ;  /* 0x00000057490e7223 */ /* 0x040fe2000000000e */
[C---:B------:R-:W-:Y:S01]  /*6870*/  FFMA R19, R73.reuse, R88, R19 ;  /* 0x0000005849137223 */ /* 0x040fe20000000013 */
[C---:B------:R-:W-:Y:S01]  /*6880*/  FFMA R16, R73.reuse, R89, R16 ;  /* 0x0000005949107223 */ /* 0x040fe20000000010 */
[----:B------:R-:W-:Y:S01]  /*6890*/  F2FP.F16.E5M2.UNPACK_B R128, R153.H1 ;  /* 0x00000099ff80723e */ /* 0x000fe200030004ff */
[----:B------:R-:W-:Y:S01]  /*68a0*/  FFMA R17, R73, R90, R17 ;  /* 0x0000005a49117223 */ /* 0x000fe20000000011 */
[----:B------:R-:W-:Y:S01]  /*68b0*/  F2FP.SATFINITE.E5M2.F32.PACK_AB_MERGE_C R186, R9, R8, R186 ;  /* 0x0000000809ba723e */ /* 0x000fe200048060ba */
[--C-:B------:R-:W-:Y:S01]  /*68c0*/  HADD2.F32 R125, -RZ, R126.reuse.H0_H0 ;  /* 0x2000007eff7d7230 */ /* 0x100fe20000004100 */
[----:B------:R-:W-:Y:S01]  /*68d0*/  F2FP.SATFINITE.E5M2.F32.PACK_AB_MERGE_C R187, R19, R14, RZ ;  /* 0x0000000e13bb723e */ /* 0x000fe200048060ff */
[----:B------:R-:W-:Y:S02]  /*68e0*/  HADD2.F32 R126, -RZ, R126.H1_H1 ;  /* 0x3000007eff7e7230 */ /* 0x000fe40000004100 */
[C---:B------:R-:W-:Y:S01]  /*68f0*/  FMUL R18, R70.reuse, R22 ;  /* 0x0000001646127220 */ /* 0x040fe20000400000 */
[----:B------:R-:W-:Y:S01]  /*6900*/  HADD2.F32 R92, -RZ, R92.H1_H1 ;  /* 0x3000005cff5c7230 */ /* 0x000fe20000004100 */
[----:B------:R-:W-:Y:S01]  /*6910*/  F2FP.SATFINITE.E5M2.F32.PACK_AB_MERGE_C R187, R13, R12, R187 ;  /* 0x0000000c0dbb723e */ /* 0x000fe200048060bb */
[C---:B------:R-:W-:Y:S01]  /*6920*/  FMUL R23, R70.reuse, R23 ;  /* 0x0000001746177220 */ /* 0x040fe20000400000 */
[--C-:B------:R-:W-:Y:S02]  /*6930*/  HADD2.F32 R95, -RZ, R96.reuse.H0_H0 ;  /* 0x20000060ff5f7230 */ /* 0x100fe40000004100 */
[C---:B------:R-:W-:Y:S01]  /*6940*/  FFMA R18, R73.reuse, R91, R18 ;  /* 0x0000005b49127223 */ /* 0x040fe20000000012 */
[----:B------:R-:W-:Y:S01]  /*6950*/  HADD2.F32 R96, -RZ, R96.H1_H1 ;  /* 0x30000060ff607230 */ /* 0x000fe20000004100 */
[----:B------:R1:W-:Y:S01]  /*6960*/  STS.128 [R137+UR44+0x8200], R184 ;  /* 0x008200b889007988 */ /* 0x0003e20008000c2c */
        /* <DEDUP_REMOVED lines=48> */
[----:B------:R1:W-:Y:S01]  /*6c70*/  STS.128 [R176+0x8010], R192 ;  /* 0x008010c0b0007388 */ /* 0x0003e20000000c00 */
[C---:B------:R-:W-:Y:S01]  /*6c80*/  FFMA R39, R73.reuse, R108, R39 ;  /* 0x0000006c49277223 */ /* 0x040fe20000000027 */
[C---:B------:R-:W-:Y:S01]  /*6c90*/  FFMA R36, R73.reuse, R109, R36 ;  /* 0x0000006d49247223 */ /* 0x040fe20000000024 */
[----:B------:R-:W-:Y:S01]  /*6ca0*/  FFMA R37, R73, R110, R37 ;  /* 0x0000006e49257223 */ /* 0x000fe20000000025 */
[----:B------:R-:W-:Y:S01]  /*6cb0*/  FMUL R38, R70, R42 ;  /* 0x0000002a46267220 */ /* 0x000fe20000400000 */
[----:B------:R-:W-:Y:S01]  /*6cc0*/  ISETP.NE.AND P0, PT, R174, RZ, PT ;  /* 0x000000ffae00720c */ /* 0x000fe20003f05270 */
[C---:B------:R-:W-:Y:S01]  /*6cd0*/  FMUL R43, R70.reuse, R43 ;  /* 0x0000002b462b7220 */ /* 0x040fe20000400000 */
[--C-:B------:R-:W-:Y:S01]  /*6ce0*/  HADD2.F32 R115, -RZ, R116.reuse.H0_H0 ;  /* 0x20000074ff737230 */ /* 0x100fe20000004100 */
[----:B------:R-:W-:Y:S01]  /*6cf0*/  F2FP.SATFINITE.E5M2.F32.PACK_AB_MERGE_C R196, R39, R34, RZ ;  /* 0x0000002227c4723e */ /* 0x000fe200048060ff */
[C---:B------:R-:W-:Y:S01]  /*6d00*/  FFMA R38, R73.reuse, R111, R38 ;  /* 0x0000006f49267223 */ /* 0x040fe20000000026 */
[C---:B------:R-:W-:Y:S01]  /*6d10*/  FFMA R43, R73.reuse, R112, R43 ;  /* 0x00000070492b7223 */ /* 0x040fe2000000002b */
[----:B------:R-:W-:Y:S01]  /*6d20*/  FFMA R40, R73, R113, R40 ;  /* 0x0000007149287223 */ /* 0x000fe20000000028 */
[----:B------:R-:W-:Y:S01]  /*6d30*/  F2FP.SATFINITE.E5M2.F32.PACK_AB_MERGE_C R196, R33, R32, R196 ;  /* 0x0000002021c4723e */ /* 0x000fe200048060c4 */
[----:B------:R-:W-:Y:S01]  /*6d40*/  FFMA R41, R73, R114, R41 ;  /* 0x0000007249297223 */ /* 0x000fe20000000029 */
[----:B------:R-:W-:Y:S01]  /*6d50*/  HADD2.F32 R116, -RZ, R116.H1_H1 ;  /* 0x30000074ff747230 */ /* 0x000fe20000004100 */
[----:B------:R-:W-:Y:S01]  /*6d60*/  F2FP.SATFINITE.E5M2.F32.PACK_AB_MERGE_C R197, R43, R38, RZ ;  /* 0x000000262bc5723e */ /* 0x000fe200048060ff */
[C---:B------:R-:W-:Y:S01]  /*6d70*/  FMUL R42, R70.reuse, R46 ;  /* 0x0000002e462a7220 */ /* 0x040fe20000400000 */
[C---:B------:R-:W-:Y:S01]  /*6d80*/  FMUL R47, R70.reuse, R47 ;  /* 0x0000002f462f7220 */ /* 0x040fe20000400000 */
[--C-:B------:R-:W-:Y:S01]  /*6d90*/  HADD2.F32 R119, -RZ, R120.reuse.H0_H0 ;  /* 0x20000078ff777230 */ /* 0x100fe20000004100 */
[----:B------:R-:W-:Y:S01]  /*6da0*/  F2FP.SATFINITE.E5M2.F32.PACK_AB_MERGE_C R197, R37, R36, R197 ;  /* 0x0000002425c5723e */ /* 0x000fe200048060c5 */
[C---:B------:R-:W-:Y:S01]  /*6db0*/  FFMA R42, R73.reuse, R115, R42 ;  /* 0x00000073492a7223 */ /* 0x040fe2000000002a */
[C---:B------:R-:W-:Y:S01]  /*6dc0*/  FFMA R47, R73.reuse, R116, R47 ;  /* 0x00000074492f7223 */ /* 0x040fe2000000002f */
[----:B------:R-:W-:Y:S01]  /*6dd0*/  FFMA R44, R73, R117, R44 ;  /* 0x00000075492c7223 */ /* 0x000fe2000000002c */
[----:B------:R-:W-:Y:S01]  /*6de0*/  ISETP.NE.AND P6, PT, R189, RZ, PT ;  /* 0x000000ffbd00720c */ /* 0x000fe20003fc5270 */
[----:B------:R-:W-:Y:S01]  /*6df0*/  FFMA R45, R73, R118, R45 ;  /* 0x00000076492d7223 */ /* 0x000fe2000000002d */
[----:B------:R-:W-:Y:S01]  /*6e00*/  HADD2.F32 R120, -RZ, R120.H1_H1 ;  /* 0x30000078ff787230 */ /* 0x000fe20000004100 */
[----:B------:R-:W-:Y:S01]  /*6e10*/  F2FP.SATFINITE.E5M2.F32.PACK_AB_MERGE_C R198, R47, R42, RZ ;  /* 0x0000002a2fc6723e */ /* 0x000fe200048060ff */
[C---:B------:R-:W-:Y:S01]  /*6e20*/  FMUL R46, R70.reuse, R50 ;  /* 0x00000032462e7220 */ /* 0x040fe20000400000 */
[C---:B------:R-:W-:Y:S01]  /*6e30*/  FMUL R51, R70.reuse, R51 ;  /* 0x0000003346337220 */ /* 0x040fe20000400000 */
[--C-:B------:R-:W-:Y:S02]  /*6e40*/  HADD2.F32 R123, -RZ, R124.reuse.H0_H0 ;  /* 0x2000007cff7b7230 */ /* 0x100fe40000004100 */
[C---:B------:R-:W-:Y:S01]  /*6e50*/  FMUL R50, R70.reuse, R54 ;  /* 0x0000003646327220 */ /* 0x040fe20000400000 */
[C---:B------:R-:W-:Y:S01]  /*6e60*/  FFMA R46, R73.reuse, R119, R46 ;  /* 0x00000077492e7223 */ /* 0x040fe2000000002e */
[----:B------:R-:W-:Y:S02]  /*6e70*/  HADD2.F32 R124, -RZ, R124.H1_H1 ;  /* 0x3000007cff7c7230 */ /* 0x000fe40000004100 */
[C---:B------:R-:W-:Y:S01]  /*6e80*/  FFMA R51, R73.reuse, R120, R51 ;  /* 0x0000007849337223 */ /* 0x040fe20000000033 */
[C---:B------:R-:W-:Y:S01]  /*6e90*/  FMUL R55, R70.reuse, R55 ;  /* 0x0000003746377220 */ /* 0x040fe20000400000 */
[C---:B------:R-:W-:Y:S01]  /*6ea0*/  FFMA R48, R73.reuse, R121, R48 ;  /* 0x0000007949307223 */ /* 0x040fe20000000030 */
[C---:B------:R-:W-:Y:S01]  /*6eb0*/  FFMA R49, R73.reuse, R122, R49 ;  /* 0x0000007a49317223 */ /* 0x040fe20000000031 */
[--C-:B------:R-:W-:Y:S02]  /*6ec0*/  HADD2.F32 R127, -RZ, R128.reuse.H0_H0 ;  /* 0x20000080ff7f7230 */ /* 0x100fe40000004100 */
[C---:B------:R-:W-:Y:S01]  /*6ed0*/  FFMA R50, R73.reuse, R123, R50 ;  /* 0x0000007b49327223 */ /* 0x040fe20000000032 */
[----:B------:R-:W-:Y:S02]  /*6ee0*/  HADD2.F32 R128, -RZ, R128.H1_H1 ;  /* 0x30000080ff807230 */ /* 0x000fe40000004100 */
[C---:B------:R-:W-:Y:S01]  /*6ef0*/  FMUL R54, R70.reuse, R58 ;  /* 0x0000003a46367220 */ /* 0x040fe20000400000 */
        /* <DEDUP_REMOVED lines=16> */
[----:B------:R-:W-:Y:S01]  /*7000*/  FFMA R63, R73, R132, R63 ;  /* 0x00000084493f7223 */ /* 0x000fe2000000003f */
[----:B------:R-:W-:Y:S01]  /*7010*/  FMUL R67, R70, R67 ;  /* 0x0000004346437220 */ /* 0x000fe20000400000 */
[----:B------:R-:W-:Y:S01]  /*7020*/  F2FP.SATFINITE.E5M2.F32.PACK_AB_MERGE_C R199, R51, R46, RZ ;  /* 0x0000002e33c7723e */ /* 0x000fe200048060ff */
[C---:B------:R-:W-:Y:S01]  /*7030*/  FFMA R60, R73.reuse, R133, R60 ;  /* 0x00000085493c7223 */ /* 0x040fe2000000003c */
[C---:B------:R-:W-:Y:S01]  /*7040*/  FFMA R61, R73.reuse, R134, R61 ;  /* 0x00000086493d7223 */ /* 0x040fe2000000003d */
[C---:B------:R-:W-:Y:S01]  /*7050*/  FFMA R62, R73.reuse, R135, R62 ;  /* 0x00000087493e7223 */ /* 0x040fe2000000003e */
[----:B------:R-:W-:Y:S01]  /*7060*/  FFMA R67, R73, R136, R67 ;  /* 0x0000008849437223 */ /* 0x000fe20000000043 */
[----:B------:R-:W-:Y:S02]  /*7070*/  F2FP.SATFINITE.E5M2.F32.PACK_AB_MERGE_C R198, R41, R40, R198 ;  /* 0x0000002829c6723e */ /* 0x000fe400048060c6 */
[----:B------:R-:W-:Y:S02]  /*7080*/  F2FP.SATFINITE.E5M2.F32.PACK_AB_MERGE_C R199, R45, R44, R199 ;  /* 0x0000002c2dc7723e */ /* 0x000fe400048060c7 */
[----:B------:R-:W-:Y:S02]  /*7090*/  F2FP.SATFINITE.E5M2.F32.PACK_AB_MERGE_C R200, R55, R50, RZ ;  /* 0x0000003237c8723e */ /* 0x000fe400048060ff */
[----:B------:R-:W-:Y:S01]  /*70a0*/  F2FP.SATFINITE.E5M2.F32.PACK_AB_MERGE_C R201, R59, R54, RZ ;  /* 0x000000363bc9723e */ /* 0x000fe200048060ff */
[----:B------:R1:W-:Y:S01]  /*70b0*/  STS.128 [R179+0x8020], R196 ;  /* 0x008020c4b3007388 */ /* 0x0003e20000000c00 */
[----:B------:R-:W-:Y:S02]  /*70c0*/  F2FP.SATFINITE.E5M2.F32.PACK_AB_MERGE_C R202, R63, R58, RZ ;  /* 0x0000003a3fca723e */ /* 0x000fe400048060ff */
[----:B------:R-:W-:Y:S02]  /*70d0*/  F2FP.SATFINITE.E5M2.F32.PACK_AB_MERGE_C R203, R67, R62, RZ ;  /* 0x0000003e43cb723e */ /* 0x000fe400048060ff */
[----:B------:R-:W-:Y:S02]  /*70e0*/  F2FP.SATFINITE.E5M2.F32.PACK_AB_MERGE_C R200, R49, R48, R200 ;  /* 0x0000003031c8723e */ /* 0x000fe400048060c8 */
[----:B------:R-:W-:Y:S02]  /*70f0*/  F2FP.SATFINITE.E5M2.F32.PACK_AB_MERGE_C R201, R53, R52, R201 ;  /* 0x0000003435c9723e */ /* 0x000fe400048060c9 */
[----:B------:R-:W-:Y:S02]  /*7100*/  F2FP.SATFINITE.E5M2.F32.PACK_AB_MERGE_C R202, R57, R56, R202 ;  /* 0x0000003839ca723e */ /* 0x000fe400048060ca */
[----:B------:R-:W-:Y:S02]  /*7110*/  F2FP.SATFINITE.E5M2.F32.PACK_AB_MERGE_C R203, R61, R60, R203 ;  /* 0x0000003c3dcb723e */ /* 0x000fe400048060cb */
[----:B------:R-:W-:Y:S02]  /*7120*/  LEA R190, R166, UR44, 0x3 ;  /* 0x0000002ca6be7c11 */ /* 0x000fe4000f8e18ff */
[----:B------:R-:W-:Y:S01]  /*7130*/  @P6 SHF.L.U32 R191, R165, 0x1f, RZ ;  /* 0x0000001fa5bf6819 */ /* 0x000fe200000006ff */
[----:B------:R1:W-:Y:S01]  /*7140*/  STS.128 [R178+0x8010], R200 ;  /* 0x008010c8b2007388 */ /* 0x0003e20000000c00 */
[----:B------:R-:W-:Y:S01]  /*7150*/  @!PT LDS RZ, [RZ] ;  /* 0x00000000fffff984 */ /* 0x000fe20000000800 */
[----:B------:R-:W-:Y:S01]  /*7160*/  @!PT LDS RZ, [RZ] ;  /* 0x00000000fffff984 */ /* 0x000fe20000000800 */
[----:B------:R-:W-:Y:S01]  /*7170*/  @!PT LDS RZ, [RZ] ;  /* 0x00000000fffff984 */ /* 0x000fe20000000800 */
[----:B------:R-:W-:Y:S01]  /*7180*/  @!PT LDS RZ, [RZ] ;  /* 0x00000000fffff984 */ /* 0x000fe20000000800 */
[----:B------:R2:W-:Y:S07]  /*7190*/  MEMBAR.ALL.CTA ;  /* 0x0000000000007992 */ /* 0x0005ee0000008000 */
[----:B--2---:R-:W2:Y:S02]  /*71a0*/  FENCE.VIEW.ASYNC.S ;  /* 0x00000000000073c6 */ /* 0x004ea40000000000 */
[----:B--2---:R-:W-:Y:S06]  /*71b0*/  BAR.SYNC.DEFER_BLOCKING 0x1, 0x80 ;  /* 0x0042000000007b1d */ /* 0x004fec0000010000 */
[----:B------:R-:W-:Y:S05]  /*71c0*/  @P0 BRA `(.L_x_104) ;  /* 0x0000000000280947 */ /* 0x000fea0003800000 */
[----:B------:R-:W-:Y:S01]  /*71d0*/  UIADD3 UR4, UPT, UPT, UR44, 0x8200, URZ ;  /* 0x000082002c047890 */ /* 0x000fe2000fffe0ff */
[----:B------:R-:W-:Y:S05]  /*71e0*/  UMOV UR51, UR36 ;  /* 0x0000002400337c82 */ /* 0x000fea0008000000 */
[----:B------:R-:W-:Y:S01]  /*71f0*/  MOV R173, UR4 ;  /* 0x0000000400ad7c02 */ /* 0x000fe20008000f00 */
[----:B------:R-:W-:Y:S03]  /*7200*/  UIADD3 UR4, UP0, UPT, UR62, 0x680, URZ ;  /* 0x000006803e047890 */ /* 0x000fe6000ff1e0ff */
[----:B------:R-:W-:Y:S01]  /*7210*/  R2UR UR48, R173 ;  /* 0x00000000ad3072ca */ /* 0x000fe200000e0000 */
[----:B------:R-:W-:Y:S11]  /*7220*/  UIADD3.X UR5, UPT, UPT, URZ, UR63, URZ, UP0, !UPT ;  /* 0x0000003fff057290 */ /* 0x000ff600087fe4ff */
[----:B------:R-:W-:Y:S01]  /*7230*/  @!UPT UIADD3 URZ, UPT, UPT, URZ, URZ, URZ ;  /* 0x000000fffffff290 */ /* 0x000fe2000fffe0ff */
[----:B------:R2:W-:Y:S01]  /*7240*/  UTMASTG.3D [UR48], [UR4] ;  /* 0x00000030040073b5 */ /* 0x0005e20008010000 */
[----:B------:R0:W-:Y:S01]  /*7250*/  UTMACMDFLUSH ;  /* 0x00000000000079b7 */ /* 0x0001e20000000000 */
[----:B--2---:R-:W-:Y:S04]  /*7260*/  DEPBAR.LE SB0, 0x1 ;  /* 0x000080400000791a */ /* 0x004fe80000000000 */
.L_x_104:
[----:B------:R-:W-:Y:S05]  /*7270*/  BSYNC.RECONVERGENT B0 ;  /* 0x0000000000007941 */ /* 0x000fea0003800200 */
.L_x_103:
[----:B------:R-:W-:Y:S06]  /*7280*/  BAR.SYNC.DEFER_BLOCKING 0x1, 0x80 ;  /* 0x0042000000007b1d */ /* 0x000fec0000010000 */
[----:B------:R-:W2:Y:S01]  /*7290*/  @P6 SYNCS.PHASECHK.TRANS64.TRYWAIT P0, [R190+URZ+0x30], R191 ;  /* 0x000030bfbe0065a7 */ /* 0x000ea200080011ff */
[----:B------:R-:W-:Y:S01]  /*72a0*/  BSSY B1, `(.L_x_105) ;  /* 0x0000023000017945 */ /* 0x000fe20003800000 */
[----:B--2---:R-:W-:Y:S03]  /*72b0*/  @P6 SEL R180, RZ, 0x1, !P0 ;  /* 0x00000001ffb46807 */ /* 0x004fe60004000000 */
[----:B------:R-:W-:Y:S05]  /*72c0*/  @!P6 BRA `(.L_x_106) ;  /* 0x000000000080e947 */ /* 0x000fea0003800000 */
[----:B------:R-:W-:Y:S01]  /*72d0*/  ISETP.NE.AND P1, PT, R181, RZ, PT ;  /* 0x000000ffb500720c */ /* 0x000fe20003f25270 */
[----:B------:R-:W2:Y:S01]  /*72e0*/  S2R R0, SR_CgaCtaId ;  /* 0x0000000000007919 */ /* 0x000ea20000008800 */
[----:B------:R-:W-:Y:S01]  /*72f0*/  ISETP.NE.AND P0, PT, R180, RZ, PT ;  /* 0x000000ffb400720c */ /* 0x000fe20003f05270 */
[----:B------:R-:W-:Y:S10]  /*7300*/  BSSY B0, `(.L_x_107) ;  /* 0x0000009000007945 */ /* 0x000ff40003800000 */
[----:B------:R-:W-:Y:S04]  /*7310*/  @P1 IMAD R3, R166, 0x2000, R171 ;  /* 0x00002000a6031824 */ /* 0x000fe800078e02ab */
[C---:B------:R-:W-:Y:S01]  /*7320*/  @P1 IMAD.IADD R6, R3.reuse, 0x1, R182 ;  /* 0x0000000103061824 */ /* 0x040fe200078e02b6 */
[----:B------:R-:W-:Y:S03]  /*7330*/  @P1 IADD3 R4, PT, PT, R3, R188, RZ ;  /* 0x000000bc03041210 */ /* 0x000fe60007ffe0ff */
[----:B------:R-:W-:Y:S01]  /*7340*/  @P1 IMAD.IADD R2, R183, 0x1, R6 ;  /* 0x00000001b7021824 */ /* 0x000fe200078e0206 */
[----:B------:R-:W-:Y:S06]  /*7350*/  @P0 BRA `(.L_x_108) ;  /* 0x00000000000c0947 */ /* 0x000fec0003800000 */
[----:B------:R-:W-:Y:S04]  /*7360*/  SHF.L.U32 R5, R165, 0x1f, RZ ;  /* 0x0000001fa5057819 */ /* 0x000fe800000006ff */
[----:B------:R-:W3:Y:S02]  /*7370*/  SYNCS.PHASECHK.TRANS64.TRYWAIT P0, [R190+URZ+0x30], R5 ;  /* 0x00003005be0075a7 */ /* 0x000ee400080011ff */
[----:B---3--:R-:W-:Y:S05]  /*7380*/  @!P0 BRA `(.L_x_109) ;  /* 0x0000004800b88947 */ /* 0x008fea0003800000 */
.L_x_108:
[----:B------:R-:W-:Y:S05]  /*7390*/  BSYNC B0 ;  /* 0x0000000000007941 */ /* 0x000fea0003800000 */
.L_x_107:
[----:B------:R-:W-:Y:S01]  /*73a0*/  ISETP.NE.AND P0, PT, R181, RZ, PT ;  /* 0x000000ffb500720c */ /* 0x000fe20003f05270 */
[----:B---3--:R-:W-:Y:S02]  /*73b0*/  VIADD R5, R190, 0x50 ;  /* 0x00000050be057836 */ /* 0x008fe40000000000 */
[----:B------:R-:W-:Y:S03]  /*73c0*/  VIADD R166, R166, 0x1 ;  /* 0x00000001a6a67836 */ /* 0x000fe60000000000 */
[----:B--2---:R-:W-:Y:S07]  /*73d0*/  PRMT R0, R0, 0x654, R5 ;  /* 0x0000065400007816 */ /* 0x004fee0000000005 */
[----:B------:R2:W3:Y:S04]  /*73e0*/  @P0 LDS.128 R140, [R3] ;  /* 0x00000000038c0984 */ /* 0x0004e80000000c00 */
[----:B------:R2:W4:Y:S04]  /*73f0*/  @P0 LDS.128 R148, [R4+0x20] ;  /* 0x0000200004940984 */ /* 0x0005280000000c00 */
        /* <DEDUP_REMOVED lines=12> */
[----:B--234-:R-:W-:Y:S02]  /*74c0*/  LOP3.LUT R165, R165, R0, RZ, 0x3c, !PT ;  /* 0x00000000a5a57212 */ /* 0x01cfe400078e3cff */
.L_x_106:
[----:B------:R-:W-:Y:S05]  /*74d0*/  BSYNC B1 ;  /* 0x0000000000017941 */ /* 0x000fea0003800000 */
.L_x_105:
[----:B------:R-:W-:Y:S01]  /*74e0*/  VIADD R0, R71, 0x40 ;  /* 0x0000004047007836 */ /* 0x000fe20000000000 */
[----:B------:R-:W-:Y:S04]  /*74f0*/  BSSY.RECONVERGENT B6, `(.L_x_110) ;  /* 0x0000015000067945 */ /* 0x000fe80003800200 */
[----:B------:R-:W-:Y:S04]  /*7500*/  SHF.R.U32.HI R0, RZ, 0x15, R0 ;  /* 0x00000015ff007819 */ /* 0x000fe80000011600 */
[----:B------:R-:W-:Y:S11]  /*7510*/  LOP3.LUT P0, RZ, R0, 0x3, R159, 0x48, !PT ;  /* 0x0000000300ff7812 */ /* 0x000ff6000780489f */
[----:B------:R-:W-:Y:S02]  /*7520*/  @!UPT UIADD3 URZ, UPT, UPT, URZ, URZ, URZ ;  /* 0x000000fffffff290 */ /* 0x000fe4000fffe0ff */
        /* <DEDUP_REMOVED lines=8> */
[----:B------:R-:W5:Y:S01]  /*75b0*/  LDCU.64 UR4, c[0x4][0x18] ;  /* 0x01000300ff0477ac */ /* 0x000f620008000a00 */
[----:B--2---:R-:W-:Y:S01]  /*75c0*/  MOV R5, UR9 ;  /* 0x0000000900057c02 */ /* 0x004fe20008000f00 */
[----:B------:R-:W-:Y:S01]  /*75d0*/  IMAD.U32 R4, RZ, RZ, UR8 ;  /* 0x00000008ff047e24 */ /* 0x000fe2000f8e00ff */
[----:B---3--:R-:W-:Y:S01]  /*75e0*/  MOV R7, UR7 ;  /* 0x0000000700077c02 */ /* 0x008fe20008000f00 */
[----:B------:R-:W-:Y:S01]  /*75f0*/  IMAD.U32 R6, RZ, RZ, UR6 ;  /* 0x00000006ff067e24 */ /* 0x000fe2000f8e00ff */
[----:B-----5:R-:W-:Y:S01]  /*7600*/  MOV R11, UR5 ;  /* 0x00000005000b7c02 */ /* 0x020fe20008000f00 */
[----:B------:R-:W-:Y:S02]  /*7610*/  IMAD.U32 R10, RZ, RZ, UR4 ;  /* 0x00000004ff0a7e24 */ /* 0x000fe4000f8e00ff */
[----:B------:R-:W-:Y:S07]  /*7620*/  LEPC R20, `(.L_x_111) ;  /* 0x000000001014794e */ /* 0x000fee0000000000 */
[----:B-1--4-:R-:W-:Y:S05]  /*7630*/  CALL.ABS.NOINC R2 ;  /* 0x0000000002007343 */ /* 0x012fea0003c00000 */
.L_x_111:
[----:B------:R-:W-:Y:S05]  /*7640*/  BSYNC.RECONVERGENT B6 ;  /* 0x0000000000067941 */ /* 0x000fea0003800200 */
.L_x_110:
[----:B------:R-:W-:Y:S01]  /*7650*/  F2FP.F16.E5M2.UNPACK_B R4, R141 ;  /* 0x0000008dff04723e */ /* 0x000fe200020004ff */
[----:B------:R-:W-:Y:S05]  /*7660*/  WARPSYNC.ALL ;  /* 0x0000000000007948 */ /* 0x000fea0003800000 */
[----:B------:R-:W-:Y:S01]  /*7670*/  R2UR UR4, R71 ;  /* 0x00000000470472ca */ /* 0x000fe200000e0000 */
[--C-:B------:R-:W-:Y:S01]  /*7680*/  HADD2.F32 R78, -RZ, R4.reuse.H0_H0 ;  /* 0x20000004ff4e7230 */ /* 0x100fe20000004100 */
[-C--:B------:R-:W-:Y:S01]  /*7690*/  F2FP.F16.E5M2.UNPACK_B R0, R140.reuse ;  /* 0x0000008cff00723e */ /* 0x080fe200020004ff */
[----:B------:R-:W-:Y:S01]  /*76a0*/  HADD2.F32 R75, -RZ, R4.H1_H1 ;  /* 0x30000004ff4b7230 */ /* 0x000fe20000004100 */
[----:B------:R-:W-:Y:S01]  /*76b0*/  F2FP.F16.E5M2.UNPACK_B R4, R143 ;  /* 0x0000008fff04723e */ /* 0x000fe200020004ff */
[----:B------:R-:W-:Y:S01]  /*76c0*/  BSSY.RECONVERGENT B0, `(.L_x_112) ;  /* 0x0000116000007945 */ /* 0x000fe20003800200 */
[----:B------:R-:W-:Y:S01]  /*76d0*/  F2FP.F16.E5M2.UNPACK_B R3, R140.H1 ;  /* 0x0000008cff03723e */ /* 0x000fe200030004ff */
[--C-:B------:R-:W-:Y:S01]  /*76e0*/  HADD2.F32 R2, -RZ, R0.reuse.H0_H0 ;  /* 0x20000000ff027230 */ /* 0x100fe20000004100 */
[----:B-1----:R-:W-:Y:S01]  /*76f0*/  F2FP.F16.E5M2.UNPACK_B R127, R154 ;  /* 0x0000009aff7f723e */ /* 0x002fe200020004ff */
[----:B------:R-:W-:Y:S01]  /*7700*/  HADD2.F32 R72, -RZ, R0.H1_H1 ;  /* 0x30000000ff487230 */ /* 0x000fe20000004100 */
[----:B------:R-:W-:Y:S01]  /*7710*/  F2FP.F16.E5M2.UNPACK_B R0, R141.H1 ;  /* 0x0000008dff00723e */ /* 0x000fe200030004ff */
[--C-:B------:R-:W-:Y:S01]  /*7720*/  HADD2.F32 R74, -RZ, R3.reuse.H0_H0 ;  /* 0x20000003ff4a7230 */ /* 0x100fe20000004100 */
[----:B------:R-:W-:Y:S01]  /*7730*/  F2FP.F16.E5M2.UNPACK_B R117, R151.H1 ;  /* 0x00000097ff75723e */ /* 0x000fe200030004ff */
[----:B------:R-:W-:Y:S01]  /*7740*/  HADD2.F32 R76, -RZ, R3.H1_H1 ;  /* 0x30000003ff4c7230 */ /* 0x000fe20000004100 */
[-C--:B------:R-:W-:Y:S01]  /*7750*/  F2FP.F16.E5M2.UNPACK_B R3, R142.reuse ;  /* 0x0000008eff03723e */ /* 0x080fe200020004ff */
[--C-:B------:R-:W-:Y:S01]  /*7760*/  HADD2.F32 R80, -RZ, R0.reuse.H0_H0 ;  /* 0x20000000ff507230 */ /* 0x100fe20000004100 */
[----:B------:R-:W-:Y:S01]  /*7770*/  ISETP.NE.AND P0, PT, R174, RZ, PT ;  /* 0x000000ffae00720c */ /* 0x000fe20003f05270 */
[----:B------:R-:W-:Y:S01]  /*7780*/  HADD2.F32 R77, -RZ, R0.H1_H1 ;  /* 0x30000000ff4d7230 */ /* 0x000fe20000004100 */
[----:B------:R-:W-:Y:S01]  /*7790*/  F2FP.F16.E5M2.UNPACK_B R0, R142.H1 ;  /* 0x0000008eff00723e */ /* 0x000fe200030004ff */
[--C-:B------:R-:W-:Y:S01]  /*77a0*/  HADD2.F32 R82, -RZ, R3.reuse.H0_H0 ;  /* 0x20000003ff527230 */ /* 0x100fe20000004100 */
[----:B------:R-:W-:Y:S01]  /*77b0*/  ISETP.NE.AND P6, PT, R189, RZ, PT ;  /* 0x000000ffbd00720c */ /* 0x000fe20003fc5270 */
[----:B------:R-:W-:Y:S01]  /*77c0*/  HADD2.F32 R79, -RZ, R3.H1_H1 ;  /* 0x30000003ff4f7230 */ /* 0x000fe20000004100 */
[----:B------:R-:W-:Y:S01]  /*77d0*/  F2FP.F16.E5M2.UNPACK_B R3, R143.H1 ;  /* 0x0000008fff03723e */ /* 0x000fe200030004ff */
[--C-:B------:R-:W-:Y:S02]  /*77e0*/  HADD2.F32 R84, -RZ, R0.reuse.H0_H0 ;  /* 0x20000000ff547230 */ /* 0x100fe40000004100 */
[----:B------:R-:W-:Y:S01]  /*77f0*/  HADD2.F32 R81, -RZ, R0.H1_H1 ;  /* 0x30000000ff517230 */ /* 0x000fe20000004100 */
[-C--:B------:R-:W-:Y:S01]  /*7800*/  F2FP.F16.E5M2.UNPACK_B R0, R144.reuse ;  /* 0x00000090ff00723e */ /* 0x080fe200020004ff */
[--C-:B------:R-:W-:Y:S02]  /*7810*/  HADD2.F32 R86, -RZ, R4.reuse.H0_H0 ;  /* 0x20000004ff567230 */ /* 0x100fe40000004100 */
[----:B------:R-:W-:Y:S01]  /*7820*/  HADD2.F32 R83, -RZ, R4.H1_H1 ;  /* 0x30000004ff537230 */ /* 0x000fe20000004100 */
[-C--:B------:R-:W-:Y:S01]  /*7830*/  F2FP.F16.E5M2.UNPACK_B R4, R145.reuse ;  /* 0x00000091ff04723e */ /* 0x080fe200020004ff */
[--C-:B------:R-:W-:Y:S02]  /*7840*/  HADD2.F32 R90, -RZ, R0.reuse.H0_H0 ;  /* 0x20000000ff5a7230 */ /* 0x100fe40000004100 */
[----:B------:R-:W-:Y:S01]  /*7850*/  HADD2.F32 R87, -RZ, R0.H1_H1 ;  /* 0x30000000ff577230 */ /* 0x000fe20000004100 */
[----:B------:R-:W-:Y:S01]  /*7860*/  F2FP.F16.E5M2.UNPACK_B R0, R145.H1 ;  /* 0x00000091ff00723e */ /* 0x000fe200030004ff */
[--C-:B------:R-:W-:Y:S02]  /*7870*/  HADD2.F32 R88, -RZ, R3.reuse.H0_H0 ;  /* 0x20000003ff587230 */ /* 0x100fe40000004100 */
[----:B------:R-:W-:Y:S01]  /*7880*/  HADD2.F32 R85, -RZ, R3.H1_H1 ;  /* 0x30000003ff557230 */ /* 0x000fe20000004100 */
[----:B------:R-:W-:Y:S01]  /*7890*/  F2FP.F16.E5M2.UNPACK_B R3, R144.H1 ;  /* 0x00000090ff03723e */ /* 0x000fe200030004ff */
[--C-:B------:R-:W-:Y:S02]  /*78a0*/  HADD2.F32 R96, -RZ, R0.reuse.H0_H0 ;  /* 0x20000000ff607230 */ /* 0x100fe40000004100 */
[----:B------:R-:W-:Y:S01]  /*78b0*/  HADD2.F32 R93, -RZ, R0.H1_H1 ;  /* 0x30000000ff5d7230 */ /* 0x000fe20000004100 */
[-C--:B------:R-:W-:Y:S01]  /*78c0*/  F2FP.F16.E5M2.UNPACK_B R0, R146.reuse.H1 ;  /* 0x00000092ff00723e */ /* 0x080fe200030004ff */
[--C-:B------:R-:W-:Y:S02]  /*78d0*/  HADD2.F32 R94, -RZ, R4.reuse.H0_H0 ;  /* 0x20000004ff5e7230 */ /* 0x100fe40000004100 */
[----:B------:R-:W-:Y:S01]  /*78e0*/  HADD2.F32 R91, -RZ, R4.H1_H1 ;  /* 0x30000004ff5b7230 */ /* 0x000fe20000004100 */
[----:B------:R-:W-:Y:S01]  /*78f0*/  F2FP.F16.E5M2.UNPACK_B R4, R147 ;  /* 0x00000093ff04723e */ /* 0x000fe200020004ff */
[--C-:B------:R-:W-:Y:S02]  /*7900*/  HADD2.F32 R92, -RZ, R3.reuse.H0_H0 ;  /* 0x20000003ff5c7230 */ /* 0x100fe40000004100 */
[----:B------:R-:W-:Y:S01]  /*7910*/  HADD2.F32 R89, -RZ, R3.H1_H1 ;  /* 0x30000003ff597230 */ /* 0x000fe20000004100 */
[----:B------:R-:W-:Y:S01]  /*7920*/  F2FP.F16.E5M2.UNPACK_B R3, R146 ;  /* 0x00000092ff03723e */ /* 0x000fe200020004ff */
[--C-:B------:R-:W-:Y:S02]  /*7930*/  HADD2.F32 R100, -RZ, R0.reuse.H0_H0 ;  /* 0x20000000ff647230 */ /* 0x100fe40000004100 */
[----:B------:R-:W-:Y:S01]  /*7940*/  HADD2.F32 R97, -RZ, R0.H1_H1 ;  /* 0x30000000ff617230 */ /* 0x000fe20000004100 */
[-C--:B------:R-:W-:Y:S01]  /*7950*/  F2FP.F16.E5M2.UNPACK_B R0, R148.reuse ;  /* 0x00000094ff00723e */ /* 0x080fe200020004ff */
[--C-:B------:R-:W-:Y:S02]  /*7960*/  HADD2.F32 R102, -RZ, R4.reuse.H0_H0 ;  /* 0x20000004ff667230 */ /* 0x100fe40000004100 */
[----:B------:R-:W-:Y:S01]  /*7970*/  HADD2.F32 R99, -RZ, R4.H1_H1 ;  /* 0x30000004ff637230 */ /* 0x000fe20000004100 */
[----:B------:R-:W-:Y:S01]  /*7980*/  F2FP.F16.E5M2.UNPACK_B R4, R149 ;  /* 0x00000095ff04723e */ /* 0x000fe200020004ff */
[--C-:B------:R-:W-:Y:S02]  /*7990*/  HADD2.F32 R98, -RZ, R3.reuse.H0_H0 ;  /* 0x20000003ff627230 */ /* 0x100fe40000004100 */
[----:B------:R-:W-:Y:S01]  /*79a0*/  HADD2.F32 R95, -RZ, R3.H1_H1 ;  /* 0x30000003ff5f7230 */ /* 0x000fe20000004100 */
[----:B------:R-:W-:Y:S01]  /*79b0*/  F2FP.F16.E5M2.UNPACK_B R3, R147.H1 ;  /* 0x00000093ff03723e */ /* 0x000fe200030004ff */
[--C-:B------:R-:W-:Y:S02]  /*79c0*/  HADD2.F32 R106, -RZ, R0.reuse.H0_H0 ;  /* 0x20000000ff6a7230 */ /* 0x100fe40000004100 */
[----:B------:R-:W-:Y:S01]  /*79d0*/  HADD2.F32 R103, -RZ, R0.H1_H1 ;  /* 0x30000000ff677230 */ /* 0x000fe20000004100 */
[----:B------:R-:W-:Y:S01]  /*79e0*/  F2FP.F16.E5M2.UNPACK_B R0, R148.H1 ;  /* 0x00000094ff00723e */ /* 0x000fe200030004ff */
[--C-:B------:R-:W-:Y:S02]  /*79f0*/  HADD2.F32 R110, -RZ, R4.reuse.H0_H0 ;  /* 0x20000004ff6e7230 */ /* 0x100fe40000004100 */
[----:B------:R-:W-:Y:S02]  /*7a00*/  HADD2.F32 R107, -RZ, R4.H1_H1 ;  /* 0x30000004ff6b7230 */ /* 0x000fe40000004100 */
[--C-:B------:R-:W-:Y:S01]  /*7a10*/  HADD2.F32 R104, -RZ, R3.reuse.H0_H0 ;  /* 0x20000003ff687230 */ /* 0x100fe20000004100 */
[----:B------:R-:W1:Y:S01]  /*7a20*/  LDTM.x64 R4, tmem[UR4+0x40] ;  /* 0x00004004000479ee */ /* 0x000e620008340000 */
[----:B------:R-:W-:Y:S01]  /*7a30*/  HADD2.F32 R101, -RZ, R3.H1_H1 ;  /* 0x30000003ff657230 */ /* 0x000fe20000004100 */
[----:B------:R-:W-:Y:S01]  /*7a40*/  F2FP.F16.E5M2.UNPACK_B R3, R149.H1 ;  /* 0x00000095ff03723e */ /* 0x000fe200030004ff */
        /* <DEDUP_REMOVED lines=14> */
[----:B------:R-:W-:Y:S01]  /*7b30*/  F2FP.F16.E5M2.UNPACK_B R0, R152.H1 ;  /* 0x00000098ff00723e */ /* 0x000fe200030004ff */
[--C-:B------:R-:W-:Y:S02]  /*7b40*/  HADD2.F32 R122, -RZ, R3.reuse.H0_H0 ;  /* 0x20000003ff7a7230 */ /* 0x100fe40000004100 */
[C---:B-1----:R-:W-:Y:S01]  /*7b50*/  FMUL R7, R70.reuse, R7 ;  /* 0x0000000746077220 */ /* 0x042fe20000400000 */
        /* <DEDUP_REMOVED lines=10> */
[C---:B------:R-:W-:Y:S01]  /*7c00*/  FMUL R0, R70.reuse, R4 ;  /* 0x0000000446007220 */ /* 0x040fe20000400000 */
[--C-:B------:R-:W-:Y:S01]  /*7c10*/  HADD2.F32 R130, -RZ, R127.reuse.H0_H0 ;  /* 0x2000007fff827230 */ /* 0x100fe20000004100 */
[----:B------:R-:W-:Y:S01]  /*7c20*/  F2FP.F16.E5M2.UNPACK_B R4, R155 ;  /* 0x0000009bff04723e */ /* 0x000fe200020004ff */
[----:B------:R-:W-:Y:S02]  /*7c30*/  HADD2.F32 R127, -RZ, R127.H1_H1 ;  /* 0x3000007fff7f7230 */ /* 0x000fe40000004100 */
[C---:B------:R-:W-:Y:S01]  /*7c40*/  FFMA R0, R73.reuse, R2, R0 ;  /* 0x0000000249007223 */ /* 0x040fe20000000000 */
[C---:B------:R-:W-:Y:S01]  /*7c50*/  FMUL R2, R70.reuse, R5 ;  /* 0x0000000546027220 */ /* 0x040fe20000400000 */
[--C-:B------:R-:W-:Y:S01]  /*7c60*/  HADD2.F32 R132, -RZ, R3.reuse.H0_H0 ;  /* 0x20000003ff847230 */ /* 0x100fe20000004100 */
[----:B------:R-:W-:Y:S01]  /*7c70*/  F2FP.F16.E5M2.UNPACK_B R5, R155.H1 ;  /* 0x0000009bff05723e */ /* 0x000fe200030004ff */
[----:B------:R-:W-:Y:S02]  /*7c80*/  HADD2.F32 R129, -RZ, R3.H1_H1 ;  /* 0x30000003ff817230 */ /* 0x000fe40000004100 */
[C---:B------:R-:W-:Y:S01]  /*7c90*/  FFMA R2, R73.reuse, R72, R2 ;  /* 0x0000004849027223 */ /* 0x040fe20000000002 */
[--C-:B------:R-:W-:Y:S02]  /*7ca0*/  HADD2.F32 R72, -RZ, R4.reuse.H0_H0 ;  /* 0x20000004ff487230 */ /* 0x100fe40000004100 */
[C---:B------:R-:W-:Y:S01]  /*7cb0*/  FMUL R3, R70.reuse, R6 ;  /* 0x0000000646037220 */ /* 0x040fe20000400000 */
[----:B------:R-:W-:Y:S02]  /*7cc0*/  HADD2.F32 R131, -RZ, R4.H1_H1 ;  /* 0x30000004ff837230 */ /* 0x000fe40000004100 */
[C---:B------:R-:W-:Y:S01]  /*7cd0*/  FMUL R4, R70.reuse, R9 ;  /* 0x0000000946047220 */ /* 0x040fe20000400000 */
[--C-:B------:R-:W-:Y:S02]  /*7ce0*/  HADD2.F32 R133, -RZ, R5.reuse.H1_H1 ;  /* 0x30000005ff857230 */ /* 0x100fe40000004100 */
[C---:B------:R-:W-:Y:S01]  /*7cf0*/  FFMA R3, R73.reuse, R74, R3 ;  /* 0x0000004a49037223 */ /* 0x040fe20000000003 */
[----:B------:R-:W-:Y:S01]  /*7d00*/  FFMA R7, R73, R76, R7 ;  /* 0x0000004c49077223 */ /* 0x000fe20000000007 */
[----:B------:R-:W-:Y:S02]  /*7d10*/  HADD2.F32 R74, -RZ, R5.H0_H0 ;  /* 0x20000005ff4a7230 */ /* 0x000fe40000004100 */
[C---:B------:R-:W-:Y:S01]  /*7d20*/  FMUL R5, R70.reuse, R10 ;  /* 0x0000000a46057220 */ /* 0x040fe20000400000 */
[C---:B------:R-:W-:Y:S01]  /*7d30*/  FMUL R6, R70.reuse, R11 ;  /* 0x0000000b46067220 */ /* 0x040fe20000400000 */
[C---:B------:R-:W-:Y:S01]  /*7d40*/  FMUL R11, R70.reuse, R16 ;  /* 0x00000010460b7220 */ /* 0x040fe20000400000 */
[----:B------:R-:W-:Y:S01]  /*7d50*/  F2FP.SATFINITE.E5M2.F32.PACK_AB_MERGE_C R135, R7, R3, RZ ;  /* 0x000000030787723e */ /* 0x000fe200048060ff */
[C---:B------:R-:W-:Y:S01]  /*7d60*/  FMUL R3, R70.reuse, R8 ;  /* 0x0000000846037220 */ /* 0x040fe20000400000 */
[C---:B------:R-:W-:Y:S01]  /*7d70*/  FMUL R7, R70.reuse, R12 ;  /* 0x0000000c46077220 */ /* 0x040fe20000400000 */
[C---:B------:R-:W-:Y:S01]  /*7d80*/  FMUL R8, R70.reuse, R13 ;  /* 0x0000000d46087220 */ /* 0x040fe20000400000 */
[C---:B------:R-:W-:Y:S01]  /*7d90*/  FMUL R12, R70.reuse, R17 ;  /* 0x00000011460c7220 */ /* 0x040fe20000400000 */
[C---:B------:R-:W-:Y:S01]  /*7da0*/  FFMA R3, R73.reuse, R78, R3 ;  /* 0x0000004e49037223 */ /* 0x040fe20000000003 */
[C---:B------:R-:W-:Y:S01]  /*7db0*/  FFMA R4, R73.reuse, R75, R4 ;  /* 0x0000004b49047223 */ /* 0x040fe20000000004 */
[C---:B------:R-:W-:Y:S01]  /*7dc0*/  FFMA R5, R73.reuse, R80, R5 ;  /* 0x0000005049057223 */ /* 0x040fe20000000005 */
[C---:B------:R-:W-:Y:S01]  /*7dd0*/  FFMA R6, R73.reuse, R77, R6 ;  /* 0x0000004d49067223 */ /* 0x040fe20000000006 */
[C---:B------:R-:W-:Y:S01]  /*7de0*/  FFMA R7, R73.reuse, R82, R7 ;  /* 0x0000005249077223 */ /* 0x040fe20000000007 */
[C---:B------:R-:W-:Y:S01]  /*7df0*/  FFMA R8, R73.reuse, R79, R8 ;  /* 0x0000004f49087223 */ /* 0x040fe20000000008 */
[C---:B------:R-:W-:Y:S01]  /*7e00*/  FMUL R16, R70.reuse, R21 ;  /* 0x0000001546107220 */ /* 0x040fe20000400000 */
[----:B------:R-:W-:Y:S01]  /*7e10*/  FMUL R9, R70, R14 ;  /* 0x0000000e46097220 */ /* 0x000fe20000400000 */
[----:B------:R-:W-:Y:S01]  /*7e20*/  F2FP.SATFINITE.E5M2.F32.PACK_AB_MERGE_C R5, R6, R5, RZ ;  /* 0x000000050605723e */ /* 0x000fe200048060ff */
[C---:B------:R-:W-:Y:S01]  /*7e30*/  FMUL R10, R70.reuse, R15 ;  /* 0x0000000f460a7220 */ /* 0x040fe20000400000 */
[C---:B------:R-:W-:Y:S01]  /*7e40*/  FMUL R15, R70.reuse, R20 ;  /* 0x00000014460f7220 */ /* 0x040fe20000400000 */
[C---:B------:R-:W-:Y:S01]  /*7e50*/  FFMA R9, R73.reuse, R84, R9 ;  /* 0x0000005449097223 */ /* 0x040fe20000000009 */
[C---:B------:R-:W-:Y:S01]  /*7e60*/  FMUL R20, R70.reuse, R25 ;  /* 0x0000001946147220 */ /* 0x040fe20000400000 */
[C---:B------:R-:W-:Y:S01]  /*7e70*/  FFMA R10, R73.reuse, R81, R10 ;  /* 0x00000051490a7223 */ /* 0x040fe2000000000a */
[C---:B------:R-:W-:Y:S01]  /*7e80*/  FFMA R11, R73.reuse, R86, R11 ;  /* 0x00000056490b7223 */ /* 0x040fe2000000000b */
[C---:B------:R-:W-:Y:S01]  /*7e90*/  FFMA R12, R73.reuse, R83, R12 ;  /* 0x00000053490c7223 */ /* 0x040fe2000000000c */
[C---:B------:R-:W-:Y:S01]  /*7ea0*/  FMUL R13, R70.reuse, R18 ;  /* 0x00000012460d7220 */ /* 0x040fe20000400000 */
[----:B------:R-:W-:Y:S01]  /*7eb0*/  FMUL R14, R70, R19 ;  /* 0x00000013460e7220 */ /* 0x000fe20000400000 */
[----:B------:R-:W-:Y:S01]  /*7ec0*/  F2FP.SATFINITE.E5M2.F32.PACK_AB_MERGE_C R9, R10, R9, RZ ;  /* 0x000000090a09723e */ /* 0x000fe200048060ff */
[C---:B------:R-:W-:Y:S01]  /*7ed0*/  FMUL R19, R70.reuse, R24 ;  /* 0x0000001846137220 */ /* 0x040fe20000400000 */
        /* <DEDUP_REMOVED lines=17> */
[----:B------:R-:W-:Y:S01]  /*7ff0*/  FMUL R27, R70, R32 ;  /* 0x00000020461b7220 */ /* 0x000fe20000400000 */
[C---:B------:R-:W-:Y:S01]  /*8000*/  FFMA R21, R73.reuse, R96, R21 ;  /* 0x0000006049157223 */ /* 0x040fe20000000015 */
[C---:B------:R-:W-:Y:S01]  /*8010*/  FFMA R22, R73.reuse, R93, R22 ;  /* 0x0000005d49167223 */ /* 0x040fe20000000016 */
[----:B------:R-:W-:Y:S01]  /*8020*/  F2FP.SATFINITE.E5M2.F32.PACK_AB_MERGE_C R16, R16, R15, R17 ;  /* 0x0000000f1010723e */ /* 0x000fe20004806011 */
[C---:B------:R-:W-:Y:S01]  /*8030*/  FFMA R23, R73.reuse, R98, R23 ;  /* 0x0000006249177223 */ /* 0x040fe20000000017 */
[C---:B------:R-:W-:Y:S01]  /*8040*/  FFMA R24, R73.reuse, R95, R24 ;  /* 0x0000005f49187223 */ /* 0x040fe20000000018 */
[----:B------:R-:W-:Y:S01]  /*8050*/  FMUL R32, R70, R37 ;  /* 0x0000002546207220 */ /* 0x000fe20000400000 */
[----:B------:R-:W-:Y:S01]  /*8060*/  F2FP.SATFINITE.E5M2.F32.PACK_AB_MERGE_C R21, R22, R21, RZ ;  /* 0x000000151615723e */ /* 0x000fe200048060ff */
[C---:B------:R-:W-:Y:S01]  /*8070*/  FMUL R25, R70.reuse, R30 ;  /* 0x0000001e46197220 */ /* 0x040fe20000400000 */
[C---:B------:R-:W-:Y:S01]  /*8080*/  FMUL R26, R70.reuse, R31 ;  /* 0x0000001f461a7220 */ /* 0x040fe20000400000 */
[----:B------:R-:W-:Y:S01]  /*8090*/  FMUL R31, R70, R36 ;  /* 0x00000024461f7220 */ /* 0x000fe20000400000 */
[----:B------:R-:W-:Y:S01]  /*80a0*/  F2FP.SATFINITE.E5M2.F32.PACK_AB_MERGE_C R17, R20, R19, R21 ;  /* 0x000000131411723e */ /* 0x000fe20004806015 */
        /* <DEDUP_REMOVED lines=8> */
[----:B------:R-:W-:Y:S01]  /*8130*/  FMUL R35, R70, R40 ;  /* 0x0000002846237220 */ /* 0x000fe20000400000 */
[C---:B------:R-:W-:Y:S01]  /*8140*/  FFMA R29, R73.reuse, R104, R29 ;  /* 0x00000068491d7223 */ /* 0x040fe2000000001d */
[----:B------:R-:W-:Y:S01]  /*8150*/  F2FP.SATFINITE.E5M2.F32.PACK_AB_MERGE_C R18, R24, R23, R18 ;  /* 0x000000171812723e */ /* 0x000fe20004806012 */
        /* <DEDUP_REMOVED lines=22> */
[C---:B------:R-:W-:Y:S01]  /*82c0*/  FMUL R41, R70.reuse, R46 ;  /* 0x0000002e46297220 */ /* 0x040fe20000400000 */
[C---:B------:R-:W-:Y:S01]  /*82d0*/  FMUL R42, R70.reuse, R47 ;  /* 0x0000002f462a7220 */ /* 0x040fe20000400000 */
        /* <DEDUP_REMOVED lines=8> */
[C---:B------:R-:W-:Y:S01]  /*8360*/  FMUL R47, R70.reuse, R52 ;  /* 0x00000034462f7220 */ /* 0x040fe20000400000 */
        /* <DEDUP_REMOVED lines=10> */
[C---:B------:R-:W-:Y:S01]  /*8410*/  FFMA R45, R73.reuse, R120, R45 ;  /* 0x00000078492d7223 */ /* 0x040fe2000000002d */
[C---:B------:R-:W-:Y:S01]  /*8420*/  FMUL R59, R70.reuse, R64 ;  /* 0x00000040463b7220 */ /* 0x040fe20000400000 */
[C---:B------:R-:W-:Y:S01]  /*8430*/  FMUL R60, R70.reuse, R65 ;  /* 0x00000041463c7220 */ /* 0x040fe20000400000 */
[C---:B------:R-:W-:Y:S01]  /*8440*/  FMUL R61, R70.reuse, R66 ;  /* 0x00000042463d7220 */ /* 0x040fe20000400000 */
[----:B------:R-:W-:Y:S01]  /*8450*/  FMUL R62, R70, R67 ;  /* 0x00000043463e7220 */ /* 0x000fe20000400000 */
[C---:B------:R-:W-:Y:S01]  /*8460*/  FFMA R46, R73.reuse, R117, R46 ;  /* 0x00000075492e7223 */ /* 0x040fe2000000002e */
[----:B------:R-:W-:Y:S01]  /*8470*/  F2FP.SATFINITE.E5M2.F32.PACK_AB_MERGE_C R64, R2, R0, R135 ;  /* 0x000000000240723e */ /* 0x000fe20004806087 */
[C---:B------:R-:W-:Y:S01]  /*8480*/  FFMA R47, R73.reuse, R122, R47 ;  /* 0x0000007a492f7223 */ /* 0x040fe2000000002f */
[----:B------:R-:W-:Y:S01]  /*8490*/  F2FP.SATFINITE.E5M2.F32.PACK_AB_MERGE_C R65, R4, R3, R5 ;  /* 0x000000030441723e */ /* 0x000fe20004806005 */
[C---:B------:R-:W-:Y:S01]  /*84a0*/  FFMA R48, R73.reuse, R119, R48 ;  /* 0x0000007749307223 */ /* 0x040fe20000000030 */
[----:B------:R-:W-:Y:S01]  /*84b0*/  F2FP.SATFINITE.E5M2.F32.PACK_AB_MERGE_C R66, R8, R7, R9 ;  /* 0x000000070842723e */ /* 0x000fe20004806009 */
[C---:B------:R-:W-:Y:S01]  /*84c0*/  FFMA R49, R73.reuse, R124, R49 ;  /* 0x0000007c49317223 */ /* 0x040fe20000000031 */
[----:B------:R-:W-:Y:S01]  /*84d0*/  F2FP.SATFINITE.E5M2.F32.PACK_AB_MERGE_C R67, R12, R11, R13 ;  /* 0x0000000b0c43723e */ /* 0x000fe2000480600d */
[----:B------:R-:W-:Y:S01]  /*84e0*/  FMUL R53, R70, R58 ;  /* 0x0000003a46357220 */ /* 0x000fe20000400000 */
[C---:B------:R-:W-:Y:S01]  /*84f0*/  FFMA R50, R73.reuse, R121, R50 ;  /* 0x0000007949327223 */ /* 0x040fe20000000032 */
[C---:B------:R-:W-:Y:S01]  /*8500*/  FFMA R51, R73.reuse, R126, R51 ;  /* 0x0000007e49337223 */ /* 0x040fe20000000033 */
[C---:B------:R-:W-:Y:S01]  /*8510*/  FFMA R52, R73.reuse, R123, R52 ;  /* 0x0000007b49347223 */ /* 0x040fe20000000034 */
[----:B------:R1:W-:Y:S01]  /*8520*/  STS.128 [R137+UR44+0xa200], R64 ;  /* 0x00a2004089007988 */ /* 0x0003e20008000c2c */
[C---:B------:R-:W-:Y:S01]  /*8530*/  FFMA R53, R73.reuse, R128, R53 ;  /* 0x0000008049357223 */ /* 0x040fe20000000035 */
[----:B------:R-:W-:Y:S01]  /*8540*/  F2FP.SATFINITE.E5M2.F32.PACK_AB_MERGE_C R37, R38, R37, RZ ;  /* 0x000000252625723e */ /* 0x000fe200048060ff */
[C---:B------:R-:W-:Y:S01]  /*8550*/  FFMA R54, R73.reuse, R125, R54 ;  /* 0x0000007d49367223 */ /* 0x040fe20000000036 */
[----:B------:R-:W-:Y:S01]  /*8560*/  FMUL R58, R70, R63 ;  /* 0x0000003f463a7220 */ /* 0x000fe20000400000 */
[C---:B------:R-:W-:Y:S01]  /*8570*/  FFMA R55, R73.reuse, R130, R55 ;  /* 0x0000008249377223 */ /* 0x040fe20000000037 */
[C---:B------:R-:W-:Y:S01]  /*8580*/  FFMA R56, R73.reuse, R127, R56 ;  /* 0x0000007f49387223 */ /* 0x040fe20000000038 */
[C---:B------:R-:W-:Y:S01]  /*8590*/  FFMA R57, R73.reuse, R132, R57 ;  /* 0x0000008449397223 */ /* 0x040fe20000000039 */
[----:B------:R1:W-:Y:S01]  /*85a0*/  STS.128 [R176+0xa010], R16 ;  /* 0x00a01010b0007388 */ /* 0x0003e20000000c00 */
[----:B------:R-:W-:Y:S01]  /*85b0*/  F2FP.SATFINITE.E5M2.F32.PACK_AB_MERGE_C R33, R36, R35, R37 ;  /* 0x000000232421723e */ /* 0x000fe20004806025 */
[C---:B------:R-:W-:Y:S01]  /*85c0*/  FFMA R58, R73.reuse, R129, R58 ;  /* 0x00000081493a7223 */ /* 0x040fe2000000003a */
[----:B------:R-:W-:Y:S01]  /*85d0*/  F2FP.SATFINITE.E5M2.F32.PACK_AB_MERGE_C R34, R42, R41, RZ ;  /* 0x000000292a22723e */ /* 0x000fe200048060ff */
[C---:B------:R-:W-:Y:S01]  /*85e0*/  FFMA R59, R73.reuse, R72, R59 ;  /* 0x00000048493b7223 */ /* 0x040fe2000000003b */
[----:B------:R-:W-:Y:S01]  /*85f0*/  F2FP.SATFINITE.E5M2.F32.PACK_AB_MERGE_C R35, R46, R45, RZ ;  /* 0x0000002d2e23723e */ /* 0x000fe200048060ff */
        /* <DEDUP_REMOVED lines=25> */
[----:B------:R-:W-:Y:S02]  /*8790*/  UIADD3 UR4, UP0, UPT, UR62, 0x680, URZ ;  /* 0x000006803e047890 */ /* 0x000fe4000ff1e0ff */
[----:B------:R-:W-:Y:S02]  /*87a0*/  UIADD3 UR9, UPT, UPT, UR49, 0x40, URZ ;  /* 0x0000004031097890 */ /* 0x000fe4000fffe0ff */
[----:B------:R-:W-:Y:S02]  /*87b0*/  UIADD3 UR8, UPT, UPT, UR44, 0xa200, URZ ;  /* 0x0000a2002c087890 */ /* 0x000fe4000fffe0ff */
[----:B------:R-:W-:Y:S01]  /*87c0*/  UIADD3.X UR5, UPT, UPT, URZ, UR63, URZ, UP0, !UPT ;  /* 0x0000003fff057290 */ /* 0x000fe200087fe4ff */
[----:B------:R-:W-:Y:S01]  /*87d0*/  UMOV UR10, UR50 ;  /* 0x00000032000a7c82 */ /* 0x000fe20008000000 */
[----:B------:R-:W-:Y:S07]  /*87e0*/  UMOV UR11, UR36 ;  /* 0x00000024000b7c82 */ /* 0x000fee0008000000 */
[----:B------:R2:W-:Y:S01]  /*87f0*/  UTMASTG.3D [UR8], [UR4] ;  /* 0x00000008040073b5 */ /* 0x0005e20008010000 */
[----:B------:R0:W-:Y:S01]  /*8800*/  UTMACMDFLUSH ;  /* 0x00000000000079b7 */ /* 0x0001e20000000000 */
[----:B--2---:R-:W-:Y:S04]  /*8810*/  DEPBAR.LE SB0, 0x1 ;  /* 0x000080400000791a */ /* 0x004fe80000000000 */
.L_x_113:
[----:B------:R-:W-:Y:S05]  /*8820*/  BSYNC.RECONVERGENT B0 ;  /* 0x0000000000007941 */ /* 0x000fea0003800200 */
.L_x_112:
        /* <DEDUP_REMOVED lines=17> */
.L_x_117:
[----:B------:R-:W-:Y:S05]  /*8940*/  BSYNC B0 ;  /* 0x0000000000007941 */ /* 0x000fea0003800000 */
.L_x_116:
        /* <DEDUP_REMOVED lines=15> */
[----:B------:R-:W-:Y:S02]  /*8a40*/  SEL R0, RZ, 0x1, P0 ;  /* 0x00000001ff007807 */ /* 0x000fe40000000000 */
[----:B------:R-:W-:Y:S02]  /*8a50*/  SEL R166, R166, RZ, P0 ;  /* 0x000000ffa6a67207 */ /* 0x000fe40000000000 */
[----:B------:R-:W-:Y:S01]  /*8a60*/  LOP3.LUT R165, R165, R0, RZ, 0x3c, !PT ;  /* 0x00000000a5a57212 */ /* 0x000fe200078e3cff */
[----:B-----5:R2:W-:Y:S06]  /*8a70*/  SYNCS.ARRIVE.TRANS64.RED.A1T0 RZ, [R2+URZ], RZ ;  /* 0x000000ff02ff79a7 */ /* 0x0205ec00081004ff */
.L_x_115:
[----:B------:R-:W-:Y:S05]  /*8a80*/  BSYNC B1 ;  /* 0x0000000000017941 */ /* 0x000fea0003800000 */
.L_x_114:
[----:B------:R-:W-:Y:S01]  /*8a90*/  VIADD R0, R71, 0x80 ;  /* 0x0000008047007836 */ /* 0x000fe20000000000 */
[----:B------:R-:W-:Y:S04]  /*8aa0*/  BSSY.RECONVERGENT B6, `(.L_x_119) ;  /* 0x0000015000067945 */ /* 0x000fe80003800200 */
[----:B------:R-:W-:Y:S04]  /*8ab0*/  SHF.R.U32.HI R0, RZ, 0x15, R0 ;  /* 0x00000015ff007819 */ /* 0x000fe80000011600 */
[----:B------:R-:W-:Y:S11]  /*8ac0*/  LOP3.LUT P0, RZ, R0, 0x3, R159, 0x48, !PT ;  /* 0x0000000300ff7812 */ /* 0x000ff6000780489f */
[----:B------:R-:W-:Y:S02]  /*8ad0*/  @!UPT UIADD3 URZ, UPT, UPT, URZ, URZ, URZ ;  /* 0x000000fffffff290 */ /* 0x000fe4000fffe0ff */
[----:B------:R-:W-:Y:S05]  /*8ae0*/  @!P0 BRA `(.L_x_120) ;  /* 0x0000000000408947 */ /* 0x000fea0003800000 */
[----:B------:R-:W5:Y:S01]  /*8af0*/  LDCU.64 UR8, c[0x4][0x78] ;  /* 0x01000f00ff0877ac */ /* 0x000f620008000a00 */
[----:B--2---:R-:W-:Y:S01]  /*8b00*/  MOV R3, 0x0 ;  /* 0x0000000000037802 */ /* 0x004fe20000000f00 */
[----:B------:R-:W-:Y:S02]  /*8b10*/  HFMA2 R12, -RZ, RZ, 0, 5.9604644775390625e-08 ;  /* 0x00000001ff0c7431 */ /* 0x000fe400000001ff */
[----:B------:R-:W-:Y:S02]  /*8b20*/  IMAD.MOV.U32 R8, RZ, RZ, 0x192 ;  /* 0x00000192ff087424 */ /* 0x000fe400078e00ff */
[----:B------:R-:W-:Y:S01]  /*8b30*/  IMAD.MOV.U32 R13, RZ, RZ, RZ ;  /* 0x000000ffff0d7224 */ /* 0x000fe200078e00ff */
[----:B------:R-:W2:Y:S01]  /*8b40*/  LDCU.64 UR6, c[0x4][0x80] ;  /* 0x01001000ff0677ac */ /* 0x000ea20008000a00 */
[----:B------:R-:W1:Y:S01]  /*8b50*/  LDC.64 R2, c[0x4][R3] ;  /* 0x0100000003027b82 */ /* 0x000e620000000a00 */
[----:B------:R-:W3:Y:S01]  /*8b60*/  LDCU.64 UR4, c[0x4][0x18] ;  /* 0x01000300ff0477ac */ /* 0x000ee20008000a00 */
[----:B-----5:R-:W-:Y:S01]  /*8b70*/  MOV R5, UR9 ;  /* 0x0000000900057c02 */ /* 0x020fe20008000f00 */
[----:B------:R-:W-:Y:S01]  /*8b80*/  IMAD.U32 R4, RZ, RZ, UR8 ;  /* 0x00000008ff047e24 */ /* 0x000fe2000f8e00ff */
[----:B--2---:R-:W-:Y:S01]  /*8b90*/  MOV R7, UR7 ;  /* 0x0000000700077c02 */ /* 0x004fe20008000f00 */
[----:B------:R-:W-:Y:S01]  /*8ba0*/  IMAD.U32 R6, RZ, RZ, UR6 ;  /* 0x00000006ff067e24 */ /* 0x000fe2000f8e00ff */
[----:B---3--:R-:W-:Y:S01]  /*8bb0*/  MOV R11, UR5 ;  /* 0x00000005000b7c02 */ /* 0x008fe20008000f00 */
[----:B------:R-:W-:Y:S02]  /*8bc0*/  IMAD.U32 R10, RZ, RZ, UR4 ;  /* 0x00000004ff0a7e24 */ /* 0x000fe4000f8e00ff */
[----:B------:R-:W-:Y:S07]  /*8bd0*/  LEPC R20, `(.L_x_120) ;  /* 0x000000001014794e */ /* 0x000fee0000000000 */
[----:B-1--4-:R-:W-:Y:S05]  /*8be0*/  CALL.ABS.NOINC R2 ;  /* 0x0000000002007343 */ /* 0x012fea0003c00000 */
.L_x_120:
[----:B------:R-:W-:Y:S05]  /*8bf0*/  BSYNC.RECONVERGENT B6 ;  /* 0x0000000000067941 */ /* 0x000fea0003800200 */
.L_x_119:
[----:B--23--:R-:W-:Y:S01]  /*8c00*/  F2FP.F16.E5M2.UNPACK_B R4, R141 ;  /* 0x0000008dff04723e */ /* 0x00cfe200020004ff */
        /* <DEDUP_REMOVED lines=13> */
[----:B----4-:R-:W-:Y:S01]  /*8ce0*/  F2FP.F16.E5M2.UNPACK_B R117, R151.H1 ;  /* 0x00000097ff75723e */ /* 0x010fe200030004ff */
        /* <DEDUP_REMOVED lines=261> */
[----:B------:R-:W-:Y:S02]  /*9d40*/  UIADD3 UR4, UPT, UPT, UR44, 0x8200, URZ ;  /* 0x000082002c047890 */ /* 0x000fe4000fffe0ff */
[----:B------:R-:W-:Y:S01]  /*9d50*/  UIADD3 UR9, UPT, UPT, UR49, 0x80, URZ ;  /* 0x0000008031097890 */ /* 0x000fe2000fffe0ff */
[----:B------:R-:W-:Y:S01]  /*9d60*/  UMOV UR10, UR50 ;  /* 0x00000032000a7c82 */ /* 0x000fe20008000000 */
[----:B------:R-:W-:Y:S02]  /*9d70*/  UMOV UR11, UR36 ;  /* 0x00000024000b7c82 */ /* 0x000fe40008000000 */
        /* <DEDUP_REMOVED lines=8> */
.L_x_122:
[----:B------:R-:W-:Y:S05]  /*9e00*/  BSYNC.RECONVERGENT B0 ;  /* 0x0000000000007941 */ /* 0x000fea0003800200 */
.L_x_121:
        /* <DEDUP_REMOVED lines=17> */
.L_x_126:
[----:B------:R-:W-:Y:S05]  /*9f20*/  BSYNC B0 ;  /* 0x0000000000007941 */ /* 0x000fea0003800000 */
.L_x_125:
        /* <DEDUP_REMOVED lines=19> */
.L_x_124:
[----:B------:R-:W-:Y:S05]  /*a060*/  BSYNC B1 ;  /* 0x0000000000017941 */ /* 0x000fea0003800000 */
.L_x_123:
[----:B------:R-:W-:Y:S05]  /*a070*/  VIADD R0, R71, 0xc0 ;  /* 0x000000c047007836 */ /* 0x000fea0000000000 */
        /* <DEDUP_REMOVED lines=20> */
.L_x_128:
[----:B------:R-:W-:Y:S01]  /*a1c0*/  ISETP.NE.AND P0, PT, R174, RZ, PT ;  /* 0x000000ffae00720c */ /* 0x000fe20003f05270 */
[----:B------:R-:W-:Y:S05]  /*a1d0*/  WARPSYNC.ALL ;  /* 0x0000000000007948 */ /* 0x000fea0003800000 */
[----:B------:R-:W-:Y:S01]  /*a1e0*/  R2UR UR4, R71 ;  /* 0x00000000470472ca */ /* 0x000fe200000e0000 */
[----:B------:R-:W5:Y:S01]  /*a1f0*/  S2UR UR6, SR_CgaCtaId ;  /* 0x00000000000679c3 */ /* 0x000f620000008800 */
[----:B---3--:R-:W-:Y:S01]  /*a200*/  F2FP.F16.E5M2.UNPACK_B R11, R141 ;  /* 0x0000008dff0b723e */ /* 0x008fe200020004ff */
[----:B------:R-:W-:Y:S01]  /*a210*/  BSSY.RECONVERGENT B0, `(.L_x_129) ;  /* 0x000011c000007945 */ /* 0x000fe20003800200 */
[----:B------:R-:W-:Y:S02]  /*a220*/  F2FP.F16.E5M2.UNPACK_B R10, R142 ;  /* 0x0000008eff0a723e */ /* 0x000fe400020004ff */
[----:B------:R-:W-:Y:S01]  /*a230*/  F2FP.F16.E5M2.UNPACK_B R9, R143 ;  /* 0x0000008fff09723e */ /* 0x000fe200020004ff */
[--C-:B------:R-:W-:Y:S01]  /*a240*/  HADD2.F32 R74, -RZ, R11.reuse.H0_H0 ;  /* 0x2000000bff4a7230 */ /* 0x100fe20000004100 */
[----:B----4-:R-:W-:Y:S01]  /*a250*/  F2FP.F16.E5M2.UNPACK_B R8, R144 ;  /* 0x00000090ff08723e */ /* 0x010fe200020004ff */
[----:B------:R-:W-:Y:S01]  /*a260*/  HADD2.F32 R76, -RZ, R11.H1_H1 ;  /* 0x3000000bff4c7230 */ /* 0x000fe20000004100 */
[----:B------:R-:W-:Y:S01]  /*a270*/  F2FP.F16.E5M2.UNPACK_B R7, R145 ;  /* 0x00000091ff07723e */ /* 0x000fe200020004ff */
[--C-:B------:R-:W-:Y:S01]  /*a280*/  HADD2.F32 R77, -RZ, R10.reuse.H0_H0 ;  /* 0x2000000aff4d7230 */ /* 0x100fe20000004100 */
[----:B------:R-:W-:Y:S01]  /*a290*/  F2FP.F16.E5M2.UNPACK_B R6, R146 ;  /* 0x00000092ff06723e */ /* 0x000fe200020004ff */
[----:B------:R-:W-:Y:S01]  /*a2a0*/  HADD2.F32 R80, -RZ, R10.H1_H1 ;  /* 0x3000000aff507230 */ /* 0x000fe20000004100 */
[----:B------:R-:W-:Y:S01]  /*a2b0*/  F2FP.F16.E5M2.UNPACK_B R5, R147 ;  /* 0x00000093ff05723e */ /* 0x000fe200020004ff */
[--C-:B------:R-:W-:Y:S01]  /*a2c0*/  HADD2.F32 R81, -RZ, R9.reuse.H0_H0 ;  /* 0x20000009ff517230 */ /* 0x100fe20000004100 */
[----:B-1----:R-:W-:Y:S01]  /*a2d0*/  F2FP.F16.E5M2.UNPACK_B R4, R148 ;  /* 0x00000094ff04723e */ /* 0x002fe200020004ff */
[----:B------:R-:W-:Y:S01]  /*a2e0*/  HADD2.F32 R84, -RZ, R9.H1_H1 ;  /* 0x30000009ff547230 */ /* 0x000fe20000004100 */
[-C--:B--2---:R-:W-:Y:S01]  /*a2f0*/  F2FP.F16.E5M2.UNPACK_B R2, R140.reuse ;  /* 0x0000008cff02723e */ /* 0x084fe200020004ff */
[--C-:B------:R-:W-:Y:S01]  /*a300*/  HADD2.F32 R85, -RZ, R8.reuse.H0_H0 ;  /* 0x20000008ff557230 */ /* 0x100fe20000004100 */
[----:B------:R-:W-:Y:S01]  /*a310*/  F2FP.F16.E5M2.UNPACK_B R140, R140.H1 ;  /* 0x0000008cff8c723e */ /* 0x000fe200030004ff */
[----:B------:R-:W-:Y:S01]  /*a320*/  HADD2.F32 R87, -RZ, R8.H1_H1 ;  /* 0x30000008ff577230 */ /* 0x000fe20000004100 */
[----:B------:R-:W-:Y:S01]  /*a330*/  F2FP.F16.E5M2.UNPACK_B R141, R141.H1 ;  /* 0x0000008dff8d723e */ /* 0x000fe200030004ff */
[--C-:B------:R-:W-:Y:S01]  /*a340*/  HADD2.F32 R90, -RZ, R7.reuse.H0_H0 ;  /* 0x20000007ff5a7230 */ /* 0x100fe20000004100 */
[----:B------:R-:W-:Y:S01]  /*a350*/  F2FP.F16.E5M2.UNPACK_B R142, R142.H1 ;  /* 0x0000008eff8e723e */ /* 0x000fe200030004ff */
[----:B------:R-:W-:Y:S01]  /*a360*/  HADD2.F32 R91, -RZ, R7.H1_H1 ;  /* 0x30000007ff5b7230 */ /* 0x000fe20000004100 */
[----:B------:R-:W-:Y:S01]  /*a370*/  F2FP.F16.E5M2.UNPACK_B R143, R143.H1 ;  /* 0x0000008fff8f723e */ /* 0x000fe200030004ff */
[--C-:B------:R-:W-:Y:S01]  /*a380*/  HADD2.F32 R94, -RZ, R6.reuse.H0_H0 ;  /* 0x20000006ff5e7230 */ /* 0x100fe20000004100 */
[----:B------:R-:W-:Y:S01]  /*a390*/  R2UR UR5, R177 ;  /* 0x00000000b10572ca */ /* 0x000fe200000e0000 */
[----:B------:R-:W-:Y:S01]  /*a3a0*/  HADD2.F32 R95, -RZ, R6.H1_H1 ;  /* 0x30000006ff5f7230 */ /* 0x000fe20000004100 */
[----:B------:R-:W-:Y:S01]  /*a3b0*/  F2FP.F16.E5M2.UNPACK_B R107, R149 ;  /* 0x00000095ff6b723e */ /* 0x000fe200020004ff */
[--C-:B------:R-:W-:Y:S01]  /*a3c0*/  HADD2.F32 R98, -RZ, R5.reuse.H0_H0 ;  /* 0x20000005ff627230 */ /* 0x100fe20000004100 */
[----:B------:R-:W-:Y:S01]  /*a3d0*/  F2FP.F16.E5M2.UNPACK_B R111, R150 ;  /* 0x00000096ff6f723e */ /* 0x000fe200020004ff */
[----:B------:R-:W-:Y:S01]  /*a3e0*/  HADD2.F32 R99, -RZ, R5.H1_H1 ;  /* 0x30000005ff637230 */ /* 0x000fe20000004100 */
[----:B------:R-:W-:Y:S01]  /*a3f0*/  F2FP.F16.E5M2.UNPACK_B R115, R151 ;  /* 0x00000097ff73723e */ /* 0x000fe200020004ff */
[--C-:B------:R-:W-:Y:S01]  /*a400*/  HADD2.F32 R102, -RZ, R4.reuse.H0_H0 ;  /* 0x20000004ff667230 */ /* 0x100fe20000004100 */
[----:B------:R-:W-:Y:S01]  /*a410*/  F2FP.F16.E5M2.UNPACK_B R119, R152 ;  /* 0x00000098ff77723e */ /* 0x000fe200020004ff */
[----:B------:R-:W-:Y:S01]  /*a420*/  HADD2.F32 R103, -RZ, R4.H1_H1 ;  /* 0x30000004ff677230 */ /* 0x000fe20000004100 */
[----:B------:R-:W-:Y:S01]  /*a430*/  F2FP.F16.E5M2.UNPACK_B R123, R153 ;  /* 0x00000099ff7b723e */ /* 0x000fe200020004ff */
[----:B------:R-:W1:Y:S01]  /*a440*/  LDTM.x64 R4, tmem[UR4+0xc0] ;  /* 0x0000c004000479ee */ /* 0x000e620008340000 */
[--C-:B------:R-:W-:Y:S01]  /*a450*/  HADD2.F32 R0, -RZ, R2.reuse.H0_H0 ;  /* 0x20000002ff007230 */ /* 0x100fe20000004100 */
[----:B------:R-:W-:Y:S01]  /*a460*/  NOP ;  /* 0x0000000000007918 */ /* 0x000fe20000000000 */
[----:B------:R-:W-:Y:S01]  /*a470*/  UIADD3 UR4, UPT, UPT, UR5, 0xb0, URZ ;  /* 0x000000b005047890 */ /* 0x000fe2000fffe0ff */
[----:B------:R-:W-:Y:S01]  /*a480*/  HADD2.F32 R2, -RZ, R2.H1_H1 ;  /* 0x30000002ff027230 */ /* 0x000fe20000004100 */
[----:B------:R-:W-:Y:S01]  /*a490*/  F2FP.F16.E5M2.UNPACK_B R127, R154 ;  /* 0x0000009aff7f723e */ /* 0x000fe200020004ff */
[----:B------:R-:W-:Y:S01]  /*a4a0*/  HADD2.F32 R78, -RZ, R141.H1_H1 ;  /* 0x3000008dff4e7230 */ /* 0x000fe20000004100 */
[----:B------:R-:W-:Y:S01]  /*a4b0*/  F2FP.F16.E5M2.UNPACK_B R130, R155 ;  /* 0x0000009bff82723e */ /* 0x000fe200020004ff */
        /* <DEDUP_REMOVED lines=16> */
[----:B-----5:R-:W-:Y:S01]  /*a5c0*/  UPRMT UR4, UR6, 0x654, UR4 ;  /* 0x0000065406047896 */ /* 0x020fe20008000004 */
[C---:B-1----:R-:W-:Y:S01]  /*a5d0*/  FMUL R4, R70.reuse, R4 ;  /* 0x0000000446047220 */ /* 0x042fe20000400000 */
[C---:B------:R-:W-:Y:S01]  /*a5e0*/  FMUL R5, R70.reuse, R5 ;  /* 0x0000000546057220 */ /* 0x040fe20000400000 */
[--C-:B------:R-:W-:Y:S02]  /*a5f0*/  HADD2.F32 R3, -RZ, R140.reuse.H0_H0 ;  /* 0x2000008cff037230 */ /* 0x100fe40000004100 */
[C---:B------:R-:W-:Y:S01]  /*a600*/  FMUL R8, R70.reuse, R8 ;  /* 0x0000000846087220 */ /* 0x040fe20000400000 */
[C---:B------:R-:W-:Y:S01]  /*a610*/  FFMA R4, R73.reuse, R0, R4 ;  /* 0x0000000049047223 */ /* 0x040fe20000000004 */
[C---:B------:R-:W-:Y:S01]  /*a620*/  FFMA R5, R73.reuse, R2, R5 ;  /* 0x0000000249057223 */ /* 0x040fe20000000005 */
[C---:B------:R-:W-:Y:S01]  /*a630*/  FMUL R9, R70.reuse, R9 ;  /* 0x0000000946097220 */ /* 0x040fe20000400000 */
[C---:B------:R-:W-:Y:S01]  /*a640*/  FMUL R12, R70.reuse, R12 ;  /* 0x0000000c460c7220 */ /* 0x040fe20000400000 */
[----:B------:R-:W-:Y:S01]  /*a650*/  SYNCS.ARRIVE.TRANS64.RED.A1T0 RZ, [UR4], RZ ;  /* 0x000000ffffff79a7 */ /* 0x000fe20008100404 */
[C---:B------:R-:W-:Y:S01]  /*a660*/  FMUL R13, R70.reuse, R13 ;  /* 0x0000000d460d7220 */ /* 0x040fe20000400000 */
[C---:B------:R-:W-:Y:S01]  /*a670*/  FMUL R16, R70.reuse, R16 ;  /* 0x0000001046107220 */ /* 0x040fe20000400000 */
[C---:B------:R-:W-:Y:S01]  /*a680*/  FMUL R17, R70.reuse, R17 ;  /* 0x0000001146117220 */ /* 0x040fe20000400000 */
[C---:B------:R-:W-:Y:S01]  /*a690*/  FMUL R0, R70.reuse, R20 ;  /* 0x0000001446007220 */ /* 0x040fe20000400000 */
[C---:B------:R-:W-:Y:S01]  /*a6a0*/  FMUL R2, R70.reuse, R21 ;  /* 0x0000001546027220 */ /* 0x040fe20000400000 */
[C---:B------:R-:W-:Y:S01]  /*a6b0*/  FMUL R21, R70.reuse, R28 ;  /* 0x0000001c46157220 */ /* 0x040fe20000400000 */
[----:B------:R-:W-:Y:S02]  /*a6c0*/  HADD2.F32 R122, -RZ, R123.H0_H0 ;  /* 0x2000007bff7a7230 */ /* 0x000fe40000004100 */
[C---:B------:R-:W-:Y:S01]  /*a6d0*/  FMUL R6, R70.reuse, R6 ;  /* 0x0000000646067220 */ /* 0x040fe20000400000 */
[----:B------:R-:W-:Y:S02]  /*a6e0*/  HADD2.F32 R72, -RZ, R140.H1_H1 ;  /* 0x3000008cff487230 */ /* 0x000fe40000004100 */
[C---:B------:R-:W-:Y:S01]  /*a6f0*/  FMUL R7, R70.reuse, R7 ;  /* 0x0000000746077220 */ /* 0x040fe20000400000 */
[----:B------:R-:W-:Y:S02]  /*a700*/  HADD2.F32 R75, -RZ, R141.H0_H0 ;  /* 0x2000008dff4b7230 */ /* 0x000fe40000004100 */
[C---:B------:R-:W-:Y:S01]  /*a710*/  FFMA R6, R73.reuse, R3, R6 ;  /* 0x0000000349067223 */ /* 0x040fe20000000006 */
[----:B------:R-:W-:Y:S02]  /*a720*/  HADD2.F32 R123, -RZ, R123.H1_H1 ;  /* 0x3000007bff7b7230 */ /* 0x000fe40000004100 */
[C---:B------:R-:W-:Y:S01]  /*a730*/  FFMA R7, R73.reuse, R72, R7 ;  /* 0x0000004849077223 */ /* 0x040fe20000000007 */
[C---:B------:R-:W-:Y:S01]  /*a740*/  FFMA R8, R73.reuse, R74, R8 ;  /* 0x0000004a49087223 */ /* 0x040fe20000000008 */
[----:B------:R-:W-:Y:S01]  /*a750*/  FFMA R9, R73, R76, R9 ;  /* 0x0000004c49097223 */ /* 0x000fe20000000009 */
[--C-:B------:R-:W-:Y:S02]  /*a760*/  HADD2.F32 R126, -RZ, R127.reuse.H0_H0 ;  /* 0x2000007fff7e7230 */ /* 0x100fe40000004100 */
[C---:B------:R-:W-:Y:S01]  /*a770*/  FMUL R10, R70.reuse, R10 ;  /* 0x0000000a460a7220 */ /* 0x040fe20000400000 */
[----:B------:R-:W-:Y:S01]  /*a780*/  F2FP.SATFINITE.E5M2.F32.PACK_AB_MERGE_C R76, R7, R6, RZ ;  /* 0x00000006074c723e */ /* 0x000fe200048060ff */
[C---:B------:R-:W-:Y:S01]  /*a790*/  FMUL R7, R70.reuse, R24 ;  /* 0x0000001846077220 */ /* 0x040fe20000400000 */
[----:B------:R-:W-:Y:S02]  /*a7a0*/  HADD2.F32 R127, -RZ, R127.H1_H1 ;  /* 0x3000007fff7f7230 */ /* 0x000fe40000004100 */
[C---:B------:R-:W-:Y:S01]  /*a7b0*/  FFMA R10, R73.reuse, R75, R10 ;  /* 0x0000004b490a7223 */ /* 0x040fe2000000000a */
[----:B------:R-:W-:Y:S02]  /*a7c0*/  HADD2.F32 R72, -RZ, R130.H0_H0 ;  /* 0x20000082ff487230 */ /* 0x000fe40000004100 */
[C---:B------:R-:W-:Y:S01]  /*a7d0*/  FMUL R11, R70.reuse, R11 ;  /* 0x0000000b460b7220 */ /* 0x040fe20000400000 */
[--C-:B------:R-:W-:Y:S02]  /*a7e0*/  HADD2.F32 R79, -RZ, R142.reuse.H0_H0 ;  /* 0x2000008eff4f7230 */ /* 0x100fe40000004100 */
[C---:B------:R-:W-:Y:S01]  /*a7f0*/  FMUL R14, R70.reuse, R14 ;  /* 0x0000000e460e7220 */ /* 0x040fe20000400000 */
[----:B------:R-:W-:Y:S02]  /*a800*/  HADD2.F32 R82, -RZ, R142.H1_H1 ;  /* 0x3000008eff527230 */ /* 0x000fe40000004100 */
[C---:B------:R-:W-:Y:S01]  /*a810*/  FFMA R11, R73.reuse, R78, R11 ;  /* 0x0000004e490b7223 */ /* 0x040fe2000000000b */
[C---:B------:R-:W-:Y:S01]  /*a820*/  FFMA R12, R73.reuse, R77, R12 ;  /* 0x0000004d490c7223 */ /* 0x040fe2000000000c */
[C---:B------:R-:W-:Y:S01]  /*a830*/  FFMA R13, R73.reuse, R80, R13 ;  /* 0x00000050490d7223 */ /* 0x040fe2000000000d */
[----:B------:R-:W-:Y:S01]  /*a840*/  FFMA R14, R73, R79, R14 ;  /* 0x0000004f490e7223 */ /* 0x000fe2000000000e */
[----:B------:R-:W-:Y:S01]  /*a850*/  HADD2.F32 R75, -RZ, R130.H1_H1 ;  /* 0x30000082ff4b7230 */ /* 0x000fe20000004100 */
[----:B------:R-:W-:Y:S01]  /*a860*/  F2FP.SATFINITE.E5M2.F32.PACK_AB_MERGE_C R78, R11, R10, RZ ;  /* 0x0000000a0b4e723e */ /* 0x000fe200048060ff */
[C---:B------:R-:W-:Y:S01]  /*a870*/  FMUL R10, R70.reuse, R25 ;  /* 0x00000019460a7220 */ /* 0x040fe20000400000 */
[C---:B------:R-:W-:Y:S01]  /*a880*/  FMUL R25, R70.reuse, R32 ;  /* 0x0000002046197220 */ /* 0x040fe20000400000 */
        /* <DEDUP_REMOVED lines=8> */
[C---:B------:R-:W-:Y:S01]  /*a910*/  FMUL R19, R70.reuse, R19 ;  /* 0x0000001346137220 */ /* 0x040fe20000400000 */
[--C-:B------:R-:W-:Y:S01]  /*a920*/  HADD2.F32 R88, -RZ, R144.reuse.H0_H0 ;  /* 0x20000090ff587230 */ /* 0x100fe20000004100 */
[----:B------:R-:W-:Y:S01]  /*a930*/  F2FP.SATFINITE.E5M2.F32.PACK_AB_MERGE_C R14, R15, R14, RZ ;  /* 0x0000000e0f0e723e */ /* 0x000fe200048060ff */
[----:B------:R-:W-:Y:S02]  /*a940*/  HADD2.F32 R89, -RZ, R144.H1_H1 ;  /* 0x30000090ff597230 */ /* 0x000fe40000004100 */
[C---:B------:R-:W-:Y:S01]  /*a950*/  FFMA R19, R73.reuse, R86, R19 ;  /* 0x0000005649137223 */ /* 0x040fe20000000013 */
[C---:B------:R-:W-:Y:S01]  /*a960*/  FFMA R0, R73.reuse, R85, R0 ;  /* 0x0000005549007223 */ /* 0x040fe20000000000 */
[----:B------:R-:W-:Y:S01]  /*a970*/  FFMA R2, R73, R87, R2 ;  /* 0x0000005749027223 */ /* 0x000fe20000000002 */
[C---:B------:R-:W-:Y:S01]  /*a980*/  FMUL R3, R70.reuse, R22 ;  /* 0x0000001646037220 */ /* 0x040fe20000400000 */
[C---:B------:R-:W-:Y:S01]  /*a990*/  FMUL R22, R70.reuse, R29 ;  /* 0x0000001d46167220 */ /* 0x040fe20000400000 */
[----:B------:R-:W-:Y:S01]  /*a9a0*/  F2FP.SATFINITE.E5M2.F32.PACK_AB_MERGE_C R18, R19, R18, RZ ;  /* 0x000000121312723e */ /* 0x000fe200048060ff */
[C---:B------:R-:W-:Y:S01]  /*a9b0*/  FMUL R29, R70.reuse, R36 ;  /* 0x00000024461d7220 */ /* 0x040fe20000400000 */
[C---:B------:R-:W-:Y:S01]  /*a9c0*/  FFMA R3, R73.reuse, R88, R3 ;  /* 0x0000005849037223 */ /* 0x040fe20000000003 */
[C---:B------:R-:W-:Y:S01]  /*a9d0*/  FMUL R6, R70.reuse, R23 ;  /* 0x0000001746067220 */ /* 0x040fe20000400000 */
[--C-:B------:R-:W-:Y:S02]  /*a9e0*/  HADD2.F32 R92, -RZ, R145.reuse.H0_H0 ;  /* 0x20000091ff5c7230 */ /* 0x100fe40000004100 */
[C---:B------:R-:W-:Y:S01]  /*a9f0*/  FMUL R11, R70.reuse, R26 ;  /* 0x0000001a460b7220 */ /* 0x040fe20000400000 */
[----:B------:R-:W-:Y:S02]  /*aa00*/  HADD2.F32 R93, -RZ, R145.H1_H1 ;  /* 0x30000091ff5d7230 */ /* 0x000fe40000004100 */
[C---:B------:R-:W-:Y:S01]  /*aa10*/  FFMA R6, R73.reuse, R89, R6 ;  /* 0x0000005949067223 */ /* 0x040fe20000000006 */
[C---:B------:R-:W-:Y:S01]  /*aa20*/  FFMA R7, R73.reuse, R90, R7 ;  /* 0x0000005a49077223 */ /* 0x040fe20000000007 */
[C---:B------:R-:W-:Y:S01]  /*aa30*/  FFMA R10, R73.reuse, R91, R10 ;  /* 0x0000005b490a7223 */ /* 0x040fe2000000000a */
[C---:B------:R-:W-:Y:S01]  /*aa40*/  FFMA R11, R73.reuse, R92, R11 ;  /* 0x0000005c490b7223 */ /* 0x040fe2000000000b */
[----:B------:R-:W-:Y:S01]  /*aa50*/  FMUL R26, R70, R33 ;  /* 0x00000021461a7220 */ /* 0x000fe20000400000 */
[----:B------:R-:W-:Y:S01]  /*aa60*/  F2FP.SATFINITE.E5M2.F32.PACK_AB_MERGE_C R3, R6, R3, RZ ;  /* 0x000000030603723e */ /* 0x000fe200048060ff */
        /* <DEDUP_REMOVED lines=9> */
[C---:B------:R-:W-:Y:S01]  /*ab00*/  FMUL R30, R70.reuse, R37 ;  /* 0x00000025461e7220 */ /* 0x040fe20000400000 */
[C---:B------:R-:W-:Y:S01]  /*ab10*/  FMUL R37, R70.reuse, R44 ;  /* 0x0000002c46257220 */ /* 0x040fe20000400000 */
[C---:B------:R-:W-:Y:S01]  /*ab20*/  FMUL R24, R70.reuse, R31 ;  /* 0x0000001f46187220 */ /* 0x040fe20000400000 */
[--C-:B------:R-:W-:Y:S02]  /*ab30*/  HADD2.F32 R100, -RZ, R147.reuse.H0_H0 ;  /* 0x20000093ff647230 */ /* 0x100fe40000004100 */
[----:B------:R-:W-:Y:S01]  /*ab40*/  FMUL R27, R70, R34 ;  /* 0x00000022461b7220 */ /* 0x000fe20000400000 */
[----:B------:R-:W-:Y:S02]  /*ab50*/  HADD2.F32 R101, -RZ, R147.H1_H1 ;  /* 0x30000093ff657230 */ /* 0x000fe40000004100 */
[C---:B------:R-:W-:Y:S01]  /*ab60*/  FFMA R24, R73.reuse, R97, R24 ;  /* 0x0000006149187223 */ /* 0x040fe20000000018 */
[C---:B------:R-:W-:Y:S01]  /*ab70*/  FFMA R25, R73.reuse, R98, R25 ;  /* 0x0000006249197223 */ /* 0x040fe20000000019 */
[C---:B------:R-:W-:Y:S01]  /*ab80*/  FFMA R26, R73.reuse, R99, R26 ;  /* 0x00000063491a7223 */ /* 0x040fe2000000001a */
[----:B------:R-:W-:Y:S01]  /*ab90*/  F2FP.F16.E5M2.UNPACK_B R152, R152.H1 ;  /* 0x00000098ff98723e */ /* 0x000fe200030004ff */
[C---:B------:R-:W-:Y:S01]  /*aba0*/  FFMA R27, R73.reuse, R100, R27 ;  /* 0x00000064491b7223 */ /* 0x040fe2000000001b */
[----:B------:R-:W-:Y:S01]  /*abb0*/  F2FP.SATFINITE.E5M2.F32.PACK_AB_MERGE_C R6, R24, R23, RZ ;  /* 0x000000171806723e */ /* 0x000fe200048060ff */
[C---:B------:R-:W-:Y:S01]  /*abc0*/  FMUL R34, R70.reuse, R41 ;  /* 0x0000002946227220 */ /* 0x040fe20000400000 */
[C---:B------:R-:W-:Y:S01]  /*abd0*/  FMUL R41, R70.reuse, R48 ;  /* 0x0000003046297220 */ /* 0x040fe20000400000 */
[----:B------:R-:W-:Y:S01]  /*abe0*/  FMUL R28, R70, R35 ;  /* 0x00000023461c7220 */ /* 0x000fe20000400000 */
[----:B------:R-:W-:Y:S01]  /*abf0*/  F2FP.F16.E5M2.UNPACK_B R153, R153.H1 ;  /* 0x00000099ff99723e */ /* 0x000fe200030004ff */
[--C-:B------:R-:W-:Y:S01]  /*ac00*/  HADD2.F32 R104, -RZ, R148.reuse.H0_H0 ;  /* 0x20000094ff687230 */ /* 0x100fe20000004100 */
[----:B------:R-:W-:Y:S01]  /*ac10*/  F2FP.SATFINITE.E5M2.F32.PACK_AB_MERGE_C R6, R22, R21, R6 ;  /* 0x000000151606723e */ /* 0x000fe20004806006 */
[C---:B------:R-:W-:Y:S01]  /*ac20*/  FFMA R28, R73.reuse, R101, R28 ;  /* 0x00000065491c7223 */ /* 0x040fe2000000001c */
[C---:B------:R-:W-:Y:S01]  /*ac30*/  FFMA R29, R73.reuse, R102, R29 ;  /* 0x00000066491d7223 */ /* 0x040fe2000000001d */
[C---:B------:R-:W-:Y:S01]  /*ac40*/  FFMA R30, R73.reuse, R103, R30 ;  /* 0x00000067491e7223 */ /* 0x040fe2000000001e */
[----:B------:R-:W-:Y:S02]  /*ac50*/  HADD2.F32 R105, -RZ, R148.H1_H1 ;  /* 0x30000094ff697230 */ /* 0x000fe40000004100 */
[C---:B------:R-:W-:Y:S01]  /*ac60*/  FMUL R31, R70.reuse, R38 ;  /* 0x00000026461f7220 */ /* 0x040fe20000400000 */
[----:B------:R-:W-:Y:S01]  /*ac70*/  F2FP.F16.E5M2.UNPACK_B R154, R154.H1 ;  /* 0x0000009aff9a723e */ /* 0x000fe200030004ff */
[C---:B------:R-:W-:Y:S01]  /*ac80*/  FMUL R38, R70.reuse, R45 ;  /* 0x0000002d46267220 */ /* 0x040fe20000400000 */
[C---:B------:R-:W-:Y:S01]  /*ac90*/  FMUL R45, R70.reuse, R52 ;  /* 0x00000034462d7220 */ /* 0x040fe20000400000 */
[----:B------:R-:W-:Y:S01]  /*aca0*/  F2FP.F16.E5M2.UNPACK_B R155, R155.H1 ;  /* 0x0000009bff9b723e */ /* 0x000fe200030004ff */
[----:B------:R-:W-:Y:S01]  /*acb0*/  FFMA R31, R73, R104, R31 ;  /* 0x00000068491f7223 */ /* 0x000fe2000000001f */
[----:B------:R-:W-:Y:S01]  /*acc0*/  FMUL R52, R70, R59 ;  /* 0x0000003b46347220 */ /* 0x000fe20000400000 */
[----:B------:R-:W-:Y:S01]  /*acd0*/  IADD3 R68, PT, PT, R68, 0x1, RZ ;  /* 0x0000000144447810 */ /* 0x000fe20007ffe0ff */
[C---:B------:R-:W-:Y:S01]  /*ace0*/  FMUL R59, R70.reuse, R66 ;  /* 0x00000042463b7220 */ /* 0x040fe20000400000 */
[----:B------:R-:W-:Y:S01]  /*acf0*/  F2FP.SATFINITE.E5M2.F32.PACK_AB_MERGE_C R66, R13, R12, R14 ;  /* 0x0000000c0d42723e */ /* 0x000fe2000480600e */
[C---:B------:R-:W-:Y:S01]  /*ad00*/  FMUL R32, R70.reuse, R39 ;  /* 0x0000002746207220 */ /* 0x040fe20000400000 */
[--C-:B------:R-:W-:Y:S02]  /*ad10*/  HADD2.F32 R108, -RZ, R149.reuse.H0_H0 ;  /* 0x20000095ff6c7230 */ /* 0x100fe40000004100 */
[C---:B------:R-:W-:Y:S01]  /*ad20*/  FMUL R35, R70.reuse, R42 ;  /* 0x0000002a46237220 */ /* 0x040fe20000400000 */
[----:B------:R-:W-:Y:S02]  /*ad30*/  HADD2.F32 R109, -RZ, R149.H1_H1 ;  /* 0x30000095ff6d7230 */ /* 0x000fe40000004100 */
[C---:B------:R-:W-:Y:S01]  /*ad40*/  FFMA R32, R73.reuse, R105, R32 ;  /* 0x0000006949207223 */ /* 0x040fe20000000020 */
[----:B------:R-:W-:Y:S01]  /*ad50*/  FMUL R36, R70, R43 ;  /* 0x0000002b46247220 */ /* 0x000fe20000400000 */
[C---:B------:R-:W-:Y:S01]  /*ad60*/  FFMA R33, R73.reuse, R106, R33 ;  /* 0x0000006a49217223 */ /* 0x040fe20000000021 */
[C---:B------:R-:W-:Y:S01]  /*ad70*/  FFMA R34, R73.reuse, R107, R34 ;  /* 0x0000006b49227223 */ /* 0x040fe20000000022 */
[--C-:B------:R-:W-:Y:S01]  /*ad80*/  HADD2.F32 R112, -RZ, R150.reuse.H0_H0 ;  /* 0x20000096ff707230 */ /* 0x100fe20000004100 */
[----:B------:R-:W-:Y:S01]  /*ad90*/  F2FP.SATFINITE.E5M2.F32.PACK_AB_MERGE_C R32, R32, R31, RZ ;  /* 0x0000001f2020723e */ /* 0x000fe200048060ff */
[C---:B------:R-:W-:Y:S01]  /*ada0*/  FFMA R35, R73.reuse, R108, R35 ;  /* 0x0000006c49237223 */ /* 0x040fe20000000023 */
[----:B------:R-:W-:Y:S02]  /*adb0*/  HADD2.F32 R113, -RZ, R150.H1_H1 ;  /* 0x30000096ff717230 */ /* 0x000fe40000004100 */
[----:B------:R-:W-:Y:S01]  /*adc0*/  FMUL R39, R70, R46 ;  /* 0x0000002e46277220 */ /* 0x000fe20000400000 */
[----:B------:R-:W-:Y:S01]  /*add0*/  F2FP.SATFINITE.E5M2.F32.PACK_AB_MERGE_C R32, R30, R29, R32 ;  /* 0x0000001d1e20723e */ /* 0x000fe20004806020 */
[C---:B------:R-:W-:Y:S01]  /*ade0*/  FFMA R36, R73.reuse, R109, R36 ;  /* 0x0000006d49247223 */ /* 0x040fe20000000024 */
[C---:B------:R-:W-:Y:S01]  /*adf0*/  FMUL R40, R70.reuse, R47 ;  /* 0x0000002f46287220 */ /* 0x040fe20000400000 */
[C---:B------:R-:W-:Y:S01]  /*ae00*/  FFMA R37, R73.reuse, R110, R37 ;  /* 0x0000006e49257223 */ /* 0x040fe20000000025 */
[C---:B------:R-:W-:Y:S01]  /*ae10*/  FFMA R38, R73.reuse, R111, R38 ;  /* 0x0000006f49267223 */ /* 0x040fe20000000026 */
[C---:B------:R-:W-:Y:S01]  /*ae20*/  FMUL R42, R70.reuse, R49 ;  /* 0x00000031462a7220 */ /* 0x040fe20000400000 */
        /* <DEDUP_REMOVED lines=8> */
[C---:B------:R-:W-:Y:S01]  /*aeb0*/  FMUL R57, R70.reuse, R64 ;  /* 0x0000004046397220 */ /* 0x040fe20000400000 */
[----:B------:R-:W-:Y:S01]  /*aec0*/  FFMA R42, R73, R115, R42 ;  /* 0x00000073492a7223 */ /* 0x000fe2000000002a */
[C---:B------:R-:W-:Y:S01]  /*aed0*/  FMUL R46, R70.reuse, R53 ;  /* 0x00000035462e7220 */ /* 0x040fe20000400000 */
[--C-:B------:R-:W-:Y:S01]  /*aee0*/  HADD2.F32 R120, -RZ, R152.reuse.H0_H0 ;  /* 0x20000098ff787230 */ /* 0x100fe20000004100 */
[----:B------:R-:W-:Y:S01]  /*aef0*/  F2FP.SATFINITE.E5M2.F32.PACK_AB_MERGE_C R64, R5, R4, R76 ;  /* 0x000000040540723e */ /* 0x000fe2000480604c */
[C---:B------:R-:W-:Y:S01]  /*af00*/  FMUL R51, R70.reuse, R58 ;  /* 0x0000003a46337220 */ /* 0x040fe20000400000 */
[C---:B------:R-:W-:Y:S01]  /*af10*/  FMUL R53, R70.reuse, R60 ;  /* 0x0000003c46357220 */ /* 0x040fe20000400000 */
[C---:B------:R-:W-:Y:S01]  /*af20*/  FFMA R43, R73.reuse, R116, R43 ;  /* 0x00000074492b7223 */ /* 0x040fe2000000002b */
[----:B------:R-:W-:Y:S02]  /*af30*/  HADD2.F32 R121, -RZ, R152.H1_H1 ;  /* 0x30000098ff797230 */ /* 0x000fe40000004100 */
[C---:B------:R-:W-:Y:S01]  /*af40*/  FMUL R47, R70.reuse, R54 ;  /* 0x00000036462f7220 */ /* 0x040fe20000400000 */
[C---:B------:R-:W-:Y:S01]  /*af50*/  FMUL R58, R70.reuse, R65 ;  /* 0x00000041463a7220 */ /* 0x040fe20000400000 */
[----:B------:R-:W-:Y:S01]  /*af60*/  FMUL R60, R70, R67 ;  /* 0x00000043463c7220 */ /* 0x000fe20000400000 */
[----:B------:R-:W-:Y:S01]  /*af70*/  F2FP.SATFINITE.E5M2.F32.PACK_AB_MERGE_C R5, R20, R11, RZ ;  /* 0x0000000b1405723e */ /* 0x000fe200048060ff */
[----:B------:R-:W-:Y:S01]  /*af80*/  FFMA R44, R73, R117, R44 ;  /* 0x00000075492c7223 */ /* 0x000fe2000000002c */
[C---:B------:R-:W-:Y:S01]  /*af90*/  FMUL R48, R70.reuse, R55 ;  /* 0x0000003746307220 */ /* 0x040fe20000400000 */
[----:B------:R-:W-:Y:S01]  /*afa0*/  F2FP.SATFINITE.E5M2.F32.PACK_AB_MERGE_C R65, R9, R8, R78 ;  /* 0x000000080941723e */ /* 0x000fe2000480604e */
[----:B------:R-:W-:Y:S01]  /*afb0*/  FFMA R45, R73, R118, R45 ;  /* 0x00000076492d7223 */ /* 0x000fe2000000002d */
[----:B------:R-:W-:Y:S01]  /*afc0*/  F2FP.SATFINITE.E5M2.F32.PACK_AB_MERGE_C R67, R17, R16, R18 ;  /* 0x000000101143723e */ /* 0x000fe20004806012 */
[----:B------:R-:W-:Y:S01]  /*afd0*/  FMUL R49, R70, R56 ;  /* 0x0000003846317220 */ /* 0x000fe20000400000 */
[C---:B------:R-:W-:Y:S01]  /*afe0*/  FFMA R46, R73.reuse, R119, R46 ;  /* 0x00000077492e7223 */ /* 0x040fe2000000002e */
[--C-:B------:R-:W-:Y:S02]  /*aff0*/  HADD2.F32 R124, -RZ, R153.reuse.H0_H0 ;  /* 0x20000099ff7c7230 */ /* 0x100fe40000004100 */
[C---:B------:R-:W-:Y:S01]  /*b000*/  FFMA R47, R73.reuse, R120, R47 ;  /* 0x00000078492f7223 */ /* 0x040fe2000000002f */
[----:B------:R1:W-:Y:S01]  /*b010*/  STS.128 [R137+UR44+0xa200], R64 ;  /* 0x00a2004089007988 */ /* 0x0003e20008000c2c */
[----:B------:R-:W-:Y:S01]  /*b020*/  HADD2.F32 R125, -RZ, R153.H1_H1 ;  /* 0x30000099ff7d7230 */ /* 0x000fe20000004100 */
[----:B------:R-:W-:Y:S01]  /*b030*/  F2FP.SATFINITE.E5M2.F32.PACK_AB_MERGE_C R5, R10, R7, R5 ;  /* 0x000000070a05723e */ /* 0x000fe20004806005 */
[C---:B------:R-:W-:Y:S01]  /*b040*/  FFMA R48, R73.reuse, R121, R48 ;  /* 0x0000007949307223 */ /* 0x040fe20000000030 */
[----:B------:R-:W-:Y:S01]  /*b050*/  F2FP.SATFINITE.E5M2.F32.PACK_AB_MERGE_C R7, R28, R27, RZ ;  /* 0x0000001b1c07723e */ /* 0x000fe200048060ff */
        /* <DEDUP_REMOVED lines=8> */
[----:B------:R-:W-:Y:S01]  /*b0e0*/  FMUL R56, R70, R63 ;  /* 0x0000003f46387220 */ /* 0x000fe20000400000 */
[----:B------:R-:W-:Y:S01]  /*b0f0*/  F2FP.SATFINITE.E5M2.F32.PACK_AB_MERGE_C R4, R2, R0, R3 ;  /* 0x000000000204723e */ /* 0x000fe20004806003 */
[C---:B------:R-:W-:Y:S01]  /*b100*/  FFMA R53, R73.reuse, R126, R53 ;  /* 0x0000007e49357223 */ /* 0x040fe20000000035 */
[----:B------:R-:W-:Y:S01]  /*b110*/  F2FP.SATFINITE.E5M2.F32.PACK_AB_MERGE_C R7, R26, R25, R7 ;  /* 0x000000191a07723e */ /* 0x000fe20004806007 */
[C---:B------:R-:W-:Y:S01]  /*b120*/  FFMA R54, R73.reuse, R127, R54 ;  /* 0x0000007f49367223 */ /* 0x040fe20000000036 */
[--C-:B------:R-:W-:Y:S02]  /*b130*/  HADD2.F32 R74, -RZ, R155.reuse.H0_H0 ;  /* 0x2000009bff4a7230 */ /* 0x100fe40000004100 */
[C---:B------:R-:W-:Y:S01]  /*b140*/  FFMA R55, R73.reuse, R128, R55 ;  /* 0x0000008049377223 */ /* 0x040fe20000000037 */
[----:B------:R-:W-:Y:S01]  /*b150*/  HADD2.F32 R131, -RZ, R155.H1_H1 ;  /* 0x3000009bff837230 */ /* 0x000fe20000004100 */
[----:B------:R1:W-:Y:S01]  /*b160*/  STS.128 [R176+0xa010], R4 ;  /* 0x00a01004b0007388 */ /* 0x0003e20000000c00 */
[----:B------:R-:W-:Y:S01]  /*b170*/  F2FP.SATFINITE.E5M2.F32.PACK_AB_MERGE_C R35, R36, R35, RZ ;  /* 0x000000232423723e */ /* 0x000fe200048060ff */
[C---:B------:R-:W-:Y:S01]  /*b180*/  FFMA R56, R73.reuse, R129, R56 ;  /* 0x0000008149387223 */ /* 0x040fe20000000038 */
[----:B------:R-:W-:Y:S01]  /*b190*/  F2FP.SATFINITE.E5M2.F32.PACK_AB_MERGE_C R39, R40, R39, RZ ;  /* 0x000000272827723e */ /* 0x000fe200048060ff */
[C---:B------:R-:W-:Y:S01]  /*b1a0*/  FFMA R57, R73.reuse, R72, R57 ;  /* 0x0000004849397223 */ /* 0x040fe20000000039 */
[----:B------:R-:W-:Y:S01]  /*b1b0*/  F2FP.SATFINITE.E5M2.F32.PACK_AB_MERGE_C R43, R44, R43, RZ ;  /* 0x0000002b2c2b723e */ /* 0x000fe200048060ff */
[C---:B------:R-:W-:Y:S01]  /*b1c0*/  FFMA R58, R73.reuse, R75, R58 ;  /* 0x0000004b493a7223 */ /* 0x040fe2000000003a */
[C---:B------:R-:W-:Y:S01]  /*b1d0*/  FFMA R59, R73.reuse, R74, R59 ;  /* 0x0000004a493b7223 */ /* 0x040fe2000000003b */
[----:B------:R-:W-:Y:S01]  /*b1e0*/  F2FP.SATFINITE.E5M2.F32.PACK_AB_MERGE_C R33, R34, R33, R35 ;  /* 0x000000212221723e */ /* 0x000fe20004806023 */
        /* <DEDUP_REMOVED lines=11> */
[----:B------:R-:W-:Y:S05]  /*b2a0*/  F2FP.SATFINITE.E5M2.F32.PACK_AB_MERGE_C R51, R58, R57, R59 ;  /* 0x000000393a33723e */ /* 0x000fea000480603b */
        /* <DEDUP_REMOVED lines=18> */
.L_x_130:
[----:B------:R-:W-:Y:S05]  /*b3d0*/  BSYNC.RECONVERGENT B0 ;  /* 0x0000000000007941 */ /* 0x000fea0003800200 */
.L_x_129:
[----:B------:R-:W-:Y:S01]  /*b3e0*/  R2UR UR4, R160 ;  /* 0x00000000a00472ca */ /* 0x000fe200000e0000 */
[----:B------:R-:W-:Y:S01]  /*b3f0*/  BAR.SYNC.DEFER_BLOCKING 0x1, 0x80 ;  /* 0x0042000000007b1d */ /* 0x000fe20000010000 */
[----:B------:R-:W-:Y:S01]  /*b400*/  ISETP.NE.AND P0, PT, R162, 0x2, PT ;  /* 0x00000002a200780c */ /* 0x000fe20003f05270 */
[----:B------:R-:W-:Y:S01]  /*b410*/  UISETP.NE.AND UP0, UPT, UR45, URZ, UPT ;  /* 0x000000ff2d00728c */ /* 0x000fe2000bf05270 */
[----:B------:R-:W-:Y:S01]  /*b420*/  ISETP.NE.AND P1, PT, R68, 0x2, PT ;  /* 0x000000024400780c */ /* 0x000fe20003f25270 */
[----:B------:R-:W-:Y:S01]  /*b430*/  UIADD3 UR20, UPT, UPT, UR37, UR59, URZ ;  /* 0x0000003b25147290 */ /* 0x000fe2000fffe0ff */
[----:B------:R-:W-:Y:S02]  /*b440*/  SEL R0, RZ, 0x1, P0 ;  /* 0x00000001ff007807 */ /* 0x000fe40000000000 */
[----:B------:R-:W-:Y:S02]  /*b450*/  SEL R3, RZ, 0x1, P1 ;  /* 0x00000001ff037807 */ /* 0x000fe40000800000 */
[----:B------:R-:W-:Y:S02]  /*b460*/  LOP3.LUT R167, R167, R0, RZ, 0x3c, !PT ;  /* 0x00000000a7a77212 */ /* 0x000fe400078e3cff */
[----:B------:R-:W-:Y:S01]  /*b470*/  LOP3.LUT R168, R168, R3, RZ, 0x3c, !PT ;  /* 0x00000003a8a87212 */ /* 0x000fe200078e3cff */
[----:B------:R-:W-:Y:S01]  /*b480*/  UIADD3 UR16, UPT, UPT, UR38, UR4, URZ ;  /* 0x0000000426107290 */ /* 0x000fe2000fffe0ff */
[----:B------:R-:W-:Y:S02]  /*b490*/  SEL R162, R162, RZ, P0 ;  /* 0x000000ffa2a27207 */ /* 0x000fe40000000000 */
[----:B------:R-:W-:Y:S01]  /*b4a0*/  SEL R68, R68, RZ, P1 ;  /* 0x000000ff44447207 */ /* 0x000fe20000800000 */
[----:B------:R-:W-:Y:S01]  /*b4b0*/  UMOV UR36, UR58 ;  /* 0x0000003a00247c82 */ /* 0x000fe20008000000 */
[----:B------:R-:W-:Y:S07]  /*b4c0*/  BRA.U UP0, `(.L_x_131) ;  /* 0xffffff9900747547 */ /* 0x000fee000b83ffff */
[----:B------:R-:W-:Y:S05]  /*b4d0*/  EXIT ;  /* 0x000000000000794d */ /* 0x000fea0003800000 */
.L_x_24:
[----:B--2---:R2:W3:Y:S02]  /*b4e0*/  SYNCS.PHASECHK.TRANS64.TRYWAIT P0, [R0+URZ+0xd0], R3 ;  /* 0x0000d003000075a7 */ /* 0x0044e400080011ff */
[----:B---3--:R-:W-:Y:S05]  /*b4f0*/  @!P0 NANOSLEEP.SYNCS 0x989680 ;  /* 0x009896800000895d */ /* 0x008fea0003900000 */
[----:B------:R-:W3:Y:S02]  /*b500*/  @!P0 SYNCS.PHASECHK.TRANS64 P0, [R0+URZ+0xd0], R3 ;  /* 0x0000d003000085a7 */ /* 0x000ee400080010ff */
[----:B---3--:R-:W-:Y:S05]  /*b510*/  @!P0 BRA `(.L_x_24) ;  /* 0xfffffffc00f08947 */ /* 0x008fea000383ffff */
[----:B------:R-:W-:Y:S05]  /*b520*/  BRA `(.L_x_132) ;  /* 0xffffff6000d07947 */ /* 0x000fea000383ffff */
.L_x_27:
[----:B--2---:R-:W-:-:S07]  /*b530*/  MOV R0, UR33 ;  /* 0x0000002100007c02 */ /* 0x004fce0008000f00 */
.L_x_133:
[----:B--2---:R2:W3:Y:S02]  /*b540*/  SYNCS.PHASECHK.TRANS64.TRYWAIT P0, [R0+URZ+0x18], R3 ;  /* 0x00001803000075a7 */ /* 0x0044e400080011ff */
[----:B---3--:R-:W-:Y:S05]  /*b550*/  @!P0 NANOSLEEP.SYNCS 0x989680 ;  /* 0x009896800000895d */ /* 0x008fea0003900000 */
[----:B------:R-:W3:Y:S02]  /*b560*/  @!P0 SYNCS.PHASECHK.TRANS64 P0, [R0+URZ+0x18], R3 ;  /* 0x00001803000085a7 */ /* 0x000ee400080010ff */
[----:B---3--:R-:W-:Y:S05]  /*b570*/  @!P0 BRA `(.L_x_133) ;  /* 0xfffffffc00f08947 */ /* 0x008fea000383ffff */
[----:B------:R-:W-:Y:S05]  /*b580*/  BRA `(.L_x_26) ;  /* 0xffffff6400107947 */ /* 0x000fea000383ffff */
.L_x_34:
[----:B-1----:R-:W-:-:S07]  /*b590*/  MOV R0, UR17 ;  /* 0x0000001100007c02 */ /* 0x002fce0008000f00 */
.L_x_134:
[----:B-1----:R1:W2:Y:S02]  /*b5a0*/  SYNCS.PHASECHK.TRANS64.TRYWAIT P0, [R0+URZ+0x18], R3 ;  /* 0x00001803000075a7 */ /* 0x0022a400080011ff */
[----:B--2---:R-:W-:Y:S05]  /*b5b0*/  @!P0 NANOSLEEP.SYNCS 0x989680 ;  /* 0x009896800000895d */ /* 0x004fea0003900000 */
[----:B------:R-:W2:Y:S02]  /*b5c0*/  @!P0 SYNCS.PHASECHK.TRANS64 P0, [R0+URZ+0x18], R3 ;  /* 0x00001803000085a7 */ /* 0x000ea400080010ff */
[----:B--2---:R-:W-:Y:S05]  /*b5d0*/  @!P0 BRA `(.L_x_134) ;  /* 0xfffffffc00f08947 */ /* 0x004fea000383ffff */
[----:B------:R-:W-:Y:S05]  /*b5e0*/  BRA `(.L_x_33) ;  /* 0xffffff6400cc7947 */ /* 0x000fea000383ffff */
.L_x_39:
[----:B-1----:R1:W2:Y:S02]  /*b5f0*/  SYNCS.PHASECHK.TRANS64.TRYWAIT P0, [R3+URZ+0x80], R0 ;  /* 0x00008000030075a7 */ /* 0x0022a400080011ff */
[----:B--2---:R-:W-:Y:S05]  /*b600*/  @!P0 NANOSLEEP.SYNCS 0x989680 ;  /* 0x009896800000895d */ /* 0x004fea0003900000 */
[----:B------:R-:W2:Y:S02]  /*b610*/  @!P0 SYNCS.PHASECHK.TRANS64 P0, [R3+URZ+0x80], R0 ;  /* 0x00008000030085a7 */ /* 0x000ea400080010ff */
[----:B--2---:R-:W-:Y:S05]  /*b620*/  @!P0 BRA `(.L_x_39) ;  /* 0xfffffffc00f08947 */ /* 0x004fea000383ffff */
[----:B------:R-:W-:Y:S05]  /*b630*/  BRA `(.L_x_135) ;  /* 0xffffff68006c7947 */ /* 0x000fea000383ffff */
.L_x_43:
[----:B-1----:R-:W-:-:S07]  /*b640*/  MOV R0, UR4 ;  /* 0x0000000400007c02 */ /* 0x002fce0008000f00 */
.L_x_136:
[----:B-1----:R1:W2:Y:S02]  /*b650*/  SYNCS.PHASECHK.TRANS64.TRYWAIT P0, [R0+URZ], R3 ;  /* 0x00000003000075a7 */ /* 0x0022a400080011ff */
[----:B--2---:R-:W-:Y:S05]  /*b660*/  @!P0 NANOSLEEP.SYNCS 0x989680 ;  /* 0x009896800000895d */ /* 0x004fea0003900000 */
[----:B------:R-:W2:Y:S02]  /*b670*/  @!P0 SYNCS.PHASECHK.TRANS64 P0, [R0+URZ], R3 ;  /* 0x00000003000085a7 */ /* 0x000ea400080010ff */
[----:B--2---:R-:W-:Y:S05]  /*b680*/  @!P0 BRA `(.L_x_136) ;  /* 0xfffffffc00f08947 */ /* 0x004fea000383ffff */
[----:B------:R-:W-:Y:S05]  /*b690*/  BRA `(.L_x_137) ;  /* 0xffffff7000147947 */ /* 0x000fea000383ffff */
.L_x_44:
[----:B------:R-:W-:-:S07]  /*b6a0*/  MOV R0, UR5 ;  /* 0x0000000500007c02 */ /* 0x000fce0008000f00 */
.L_x_138:
[----:B-1----:R1:W2:Y:S02]  /*b6b0*/  SYNCS.PHASECHK.TRANS64.TRYWAIT P0, [R0+URZ], R3 ;  /* 0x00000003000075a7 */ /* 0x0022a400080011ff */
[----:B--2---:R-:W-:Y:S05]  /*b6c0*/  @!P0 NANOSLEEP.SYNCS 0x989680 ;  /* 0x009896800000895d */ /* 0x004fea0003900000 */
[----:B------:R-:W2:Y:S02]  /*b6d0*/  @!P0 SYNCS.PHASECHK.TRANS64 P0, [R0+URZ], R3 ;  /* 0x00000003000085a7 */ /* 0x000ea400080010ff */
[----:B--2---:R-:W-:Y:S05]  /*b6e0*/  @!P0 BRA `(.L_x_138) ;  /* 0xfffffffc00f08947 */ /* 0x004fea000383ffff */
[----:B------:R-:W-:Y:S05]  /*b6f0*/  BRA `(.L_x_139) ;  /* 0xffffff7000207947 */ /* 0x000fea000383ffff */
.L_x_47:
[----:B-1----:R1:W2:Y:S02]  /*b700*/  SYNCS.PHASECHK.TRANS64.TRYWAIT P0, [R2+URZ+0xc0], R5 ;  /* 0x0000c005020075a7 */ /* 0x0022a400080011ff */
[----:B--2---:R-:W-:Y:S05]  /*b710*/  @!P0 NANOSLEEP.SYNCS 0x989680 ;  /* 0x009896800000895d */ /* 0x004fea0003900000 */
[----:B------:R-:W2:Y:S02]  /*b720*/  @!P0 SYNCS.PHASECHK.TRANS64 P0, [R2+URZ+0xc0], R5 ;  /* 0x0000c005020085a7 */ /* 0x000ea400080010ff */
[----:B--2---:R-:W-:Y:S05]  /*b730*/  @!P0 BRA `(.L_x_47) ;  /* 0xfffffffc00f08947 */ /* 0x004fea000383ffff */
[----:B------:R-:W-:Y:S05]  /*b740*/  BRA `(.L_x_140) ;  /* 0xffffff7000847947 */ /* 0x000fea000383ffff */
.L_x_48:
[----:B------:R-:W-:-:S07]  /*b750*/  MOV R2, UR4 ;  /* 0x0000000400027c02 */ /* 0x000fce0008000f00 */
.L_x_141:
[----:B-1----:R1:W2:Y:S02]  /*b760*/  SYNCS.PHASECHK.TRANS64.TRYWAIT P0, [R2+URZ+0x90], R5 ;  /* 0x00009005020075a7 */ /* 0x0022a400080011ff */
[----:B--2---:R-:W-:Y:S05]  /*b770*/  @!P0 NANOSLEEP.SYNCS 0x989680 ;  /* 0x009896800000895d */ /* 0x004fea0003900000 */
[----:B------:R-:W2:Y:S02]  /*b780*/  @!P0 SYNCS.PHASECHK.TRANS64 P0, [R2+URZ+0x90], R5 ;  /* 0x00009005020085a7 */ /* 0x000ea400080010ff */
[----:B--2---:R-:W-:Y:S05]  /*b790*/  @!P0 BRA `(.L_x_141) ;  /* 0xfffffffc00f08947 */ /* 0x004fea000383ffff */
[----:B------:R-:W-:Y:S05]  /*b7a0*/  BRA `(.L_x_142) ;  /* 0xffffff7000947947 */ /* 0x000fea000383ffff */
.L_x_49:
[----:B-1----:R1:W2:Y:S02]  /*b7b0*/  SYNCS.PHASECHK.TRANS64.TRYWAIT P1, [R2+URZ+0x80], R5 ;  /* 0x00008005020075a7 */ /* 0x0022a400080211ff */
[----:B--2---:R-:W-:Y:S05]  /*b7c0*/  @!P1 NANOSLEEP.SYNCS 0x989680 ;  /* 0x009896800000995d */ /* 0x004fea0003900000 */
[----:B------:R-:W2:Y:S02]  /*b7d0*/  @!P1 SYNCS.PHASECHK.TRANS64 P1, [R2+URZ+0x80], R5 ;  /* 0x00008005020095a7 */ /* 0x000ea400080210ff */
[----:B--2---:R-:W-:Y:S05]  /*b7e0*/  @!P1 BRA `(.L_x_49) ;  /* 0xfffffffc00f09947 */ /* 0x004fea000383ffff */
[----:B------:R-:W-:Y:S05]  /*b7f0*/  BRA `(.L_x_143) ;  /* 0xffffff7000c47947 */ /* 0x000fea000383ffff */
.L_x_52:
[----:B------:R-:W-:-:S07]  /*b800*/  MOV R0, UR4 ;  /* 0x0000000400007c02 */ /* 0x000fce0008000f00 */
.L_x_144:
[----:B-1----:R1:W2:Y:S02]  /*b810*/  SYNCS.PHASECHK.TRANS64.TRYWAIT P0, [R0+URZ+0x90], R3 ;  /* 0x00009003000075a7 */ /* 0x0022a400080011ff */
[----:B--2---:R-:W-:Y:S05]  /*b820*/  @!P0 NANOSLEEP.SYNCS 0x989680 ;  /* 0x009896800000895d */ /* 0x004fea0003900000 */
[----:B------:R-:W2:Y:S02]  /*b830*/  @!P0 SYNCS.PHASECHK.TRANS64 P0, [R0+URZ+0x90], R3 ;  /* 0x00009003000085a7 */ /* 0x000ea400080010ff */
[----:B--2---:R-:W-:Y:S05]  /*b840*/  @!P0 BRA `(.L_x_144) ;  /* 0xfffffffc00f08947 */ /* 0x004fea000383ffff */
[----:B------:R-:W-:Y:S05]  /*b850*/  BRA `(.L_x_51) ;  /* 0xffffff7400187947 */ /* 0x000fea000383ffff */
.L_x_59:
[----:B-1----:R1:W2:Y:S02]  /*b860*/  SYNCS.PHASECHK.TRANS64.TRYWAIT P1, [R0+URZ+0x80], R5 ;  /* 0x00008005000075a7 */ /* 0x0022a400080211ff */
[----:B--2---:R-:W-:Y:S05]  /*b870*/  @!P1 NANOSLEEP.SYNCS 0x989680 ;  /* 0x009896800000995d */ /* 0x004fea0003900000 */
[----:B------:R-:W2:Y:S02]  /*b880*/  @!P1 SYNCS.PHASECHK.TRANS64 P1, [R0+URZ+0x80], R5 ;  /* 0x00008005000095a7 */ /* 0x000ea400080210ff */
[----:B--2---:R-:W-:Y:S05]  /*b890*/  @!P1 BRA `(.L_x_59) ;  /* 0xfffffffc00f09947 */ /* 0x004fea000383ffff */
[----:B------:R-:W-:Y:S05]  /*b8a0*/  BRA `(.L_x_145) ;  /* 0xffffff7800787947 */ /* 0x000fea000383ffff */
.L_x_60:
[----:B------:R-:W-:-:S07]  /*b8b0*/  MOV R3, UR18 ;  /* 0x0000001200037c02 */ /* 0x000fce0008000f00 */
.L_x_146:
[----:B-1----:R1:W2:Y:S02]  /*b8c0*/  SYNCS.PHASECHK.TRANS64.TRYWAIT P0, [R3+URZ+0xb0], R0 ;  /* 0x0000b000030075a7 */ /* 0x0022a400080011ff */
[----:B--2---:R-:W-:Y:S05]  /*b8d0*/  @!P0 NANOSLEEP.SYNCS 0x989680 ;  /* 0x009896800000895d */ /* 0x004fea0003900000 */
[----:B------:R-:W2:Y:S02]  /*b8e0*/  @!P0 SYNCS.PHASECHK.TRANS64 P0, [R3+URZ+0xb0], R0 ;  /* 0x0000b000030085a7 */ /* 0x000ea400080010ff */
[----:B--2---:R-:W-:Y:S05]  /*b8f0*/  @!P0 BRA `(.L_x_146) ;  /* 0xfffffffc00f08947 */ /* 0x004fea000383ffff */
[----:B------:R-:W-:Y:S05]  /*b900*/  BRA `(.L_x_147) ;  /* 0xffffff7800ac7947 */ /* 0x000fea000383ffff */
.L_x_63:
[----:B------:R-:W-:Y:S07]  /*b910*/  MOV R0, UR6 ;  /* 0x0000000600007c02 */ /* 0x000fee0008000f00 */
.L_x_148:
[----:B-1----:R1:W2:Y:S02]  /*b920*/  SYNCS.PHASECHK.TRANS64.TRYWAIT P0, [R0+URZ], R3 ;  /* 0x00000003000075a7 */ /* 0x0022a400080011ff */
[----:B--2---:R-:W-:Y:S05]  /*b930*/  @!P0 NANOSLEEP.SYNCS 0x989680 ;  /* 0x009896800000895d */ /* 0x004fea0003900000 */
[----:B------:R-:W2:Y:S02]  /*b940*/  @!P0 SYNCS.PHASECHK.TRANS64 P0, [R0+URZ], R3 ;  /* 0x00000003000085a7 */ /* 0x000ea400080010ff */
[----:B--2---:R-:W-:Y:S05]  /*b950*/  @!P0 BRA `(.L_x_148) ;  /* 0xfffffffc00f08947 */ /* 0x004fea000383ffff */
[----:B------:R-:W-:Y:S05]  /*b960*/  BRA `(.L_x_62) ;  /* 0xffffff7800cc7947 */ /* 0x000fea000383ffff */
.L_x_66:
[----:B------:R-:W-:-:S07]  /*b970*/  MOV R0, UR4 ;  /* 0x0000000400007c02 */ /* 0x000fce0008000f00 */
.L_x_149:
[----:B--2---:R2:W4:Y:S02]  /*b980*/  SYNCS.PHASECHK.TRANS64.TRYWAIT P0, [R0+URZ], R3 ;  /* 0x00000003000075a7 */ /* 0x00452400080011ff */
[----:B----4-:R-:W-:Y:S05]  /*b990*/  @!P0 NANOSLEEP.SYNCS 0x989680 ;  /* 0x009896800000895d */ /* 0x010fea0003900000 */
[----:B------:R-:W4:Y:S02]  /*b9a0*/  @!P0 SYNCS.PHASECHK.TRANS64 P0, [R0+URZ], R3 ;  /* 0x00000003000085a7 */ /* 0x000f2400080010ff */
[----:B----4-:R-:W-:Y:S05]  /*b9b0*/  @!P0 BRA `(.L_x_149) ;  /* 0xfffffffc00f08947 */ /* 0x010fea000383ffff */
[----:B------:R-:W-:Y:S05]  /*b9c0*/  BRA `(.L_x_150) ;  /* 0xffffff7c006c7947 */ /* 0x000fea000383ffff */
.L_x_67:
[----:B------:R-:W-:-:S07]  /*b9d0*/  MOV R0, UR4 ;  /* 0x0000000400007c02 */ /* 0x000fce0008000f00 */
.L_x_151:
[----:B-1----:R1:W2:Y:S02]  /*b9e0*/  SYNCS.PHASECHK.TRANS64.TRYWAIT P0, [R0+URZ], R3 ;  /* 0x00000003000075a7 */ /* 0x0022a400080011ff */
[----:B--2---:R-:W-:Y:S05]  /*b9f0*/  @!P0 NANOSLEEP.SYNCS 0x989680 ;  /* 0x009896800000895d */ /* 0x004fea0003900000 */
[----:B------:R-:W2:Y:S02]  /*ba00*/  @!P0 SYNCS.PHASECHK.TRANS64 P0, [R0+URZ], R3 ;  /* 0x00000003000085a7 */ /* 0x000ea400080010ff */
[----:B--2---:R-:W-:Y:S05]  /*ba10*/  @!P0 BRA `(.L_x_151) ;  /* 0xfffffffc00f08947 */ /* 0x004fea000383ffff */
[----:B------:R-:W-:Y:S05]  /*ba20*/  BRA `(.L_x_152) ;  /* 0xffffff7c00787947 */ /* 0x000fea000383ffff */
.L_x_72:
[----:B--2---:R2:W3:Y:S02]  /*ba30*/  SYNCS.PHASECHK.TRANS64.TRYWAIT P0, [R12+URZ+0x80], R9 ;  /* 0x000080090c0075a7 */ /* 0x0044e400080011ff */
[----:B---3--:R-:W-:Y:S05]  /*ba40*/  @!P0 NANOSLEEP.SYNCS 0x989680 ;  /* 0x009896800000895d */ /* 0x008fea0003900000 */
[----:B------:R-:W3:Y:S02]  /*ba50*/  @!P0 SYNCS.PHASECHK.TRANS64 P0, [R12+URZ+0x80], R9 ;  /* 0x000080090c0085a7 */ /* 0x000ee400080010ff */
[----:B---3--:R-:W-:Y:S05]  /*ba60*/  @!P0 BRA `(.L_x_72) ;  /* 0xfffffffc00f08947 */ /* 0x008fea000383ffff */
[----:B------:R-:W-:Y:S05]  /*ba70*/  BRA `(.L_x_153) ;  /* 0xffffff8000a87947 */ /* 0x000fea000383ffff */
.L_x_75:
[----:B------:R-:W-:Y:S07]  /*ba80*/  MOV R0, UR21 ;  /* 0x0000001500007c02 */ /* 0x000fee0008000f00 */
.L_x_154:
[----:B--2---:R2:W3:Y:S02]  /*ba90*/  SYNCS.PHASECHK.TRANS64.TRYWAIT P2, [R0+URZ+0x78], R11 ;  /* 0x0000780b000075a7 */ /* 0x0044e400080411ff */
[----:B---3--:R-:W-:Y:S05]  /*baa0*/  @!P2 NANOSLEEP.SYNCS 0x989680 ;  /* 0x009896800000a95d */ /* 0x008fea0003900000 */
[----:B------:R-:W3:Y:S02]  /*bab0*/  @!P2 SYNCS.PHASECHK.TRANS64 P2, [R0+URZ+0x78], R11 ;  /* 0x0000780b0000a5a7 */ /* 0x000ee400080410ff */
[----:B---3--:R-:W-:Y:S05]  /*bac0*/  @!P2 BRA `(.L_x_154) ;  /* 0xfffffffc00f0a947 */ /* 0x008fea000383ffff */
[----:B------:R-:W-:Y:S05]  /*bad0*/  BRA `(.L_x_74) ;  /* 0xffffff8800107947 */ /* 0x000fea000383ffff */
.L_x_78:
[----:B--2---:R-:W-:Y:S07]  /*bae0*/  MOV R0, UR21 ;  /* 0x0000001500007c02 */ /* 0x004fee0008000f00 */
.L_x_155:
[----:B--2---:R2:W3:Y:S02]  /*baf0*/  SYNCS.PHASECHK.TRANS64.TRYWAIT P0, [R0+URZ+0x50], R9 ;  /* 0x00005009000075a7 */ /* 0x0044e400080011ff */
[----:B---3--:R-:W-:Y:S05]  /*bb00*/  @!P0 NANOSLEEP.SYNCS 0x989680 ;  /* 0x009896800000895d */ /* 0x008fea0003900000 */
[----:B------:R-:W3:Y:S02]  /*bb10*/  @!P0 SYNCS.PHASECHK.TRANS64 P0, [R0+URZ+0x50], R9 ;  /* 0x00005009000085a7 */ /* 0x000ee400080010ff */
[----:B---3--:R-:W-:Y:S05]  /*bb20*/  @!P0 BRA `(.L_x_155) ;  /* 0xfffffffc00f08947 */ /* 0x008fea000383ffff */
[----:B------:R-:W-:Y:S05]  /*bb30*/  BRA `(.L_x_156) ;  /* 0xffffff88006c7947 */ /* 0x000fea000383ffff */
.L_x_79:
[----:B------:R-:W-:Y:S07]  /*bb40*/  MOV R0, UR21 ;  /* 0x0000001500007c02 */ /* 0x000fee0008000f00 */
.L_x_157:
[----:B--2---:R2:W3:Y:S02]  /*bb50*/  SYNCS.PHASECHK.TRANS64.TRYWAIT P0, [R0+URZ+0x58], R9 ;  /* 0x00005809000075a7 */ /* 0x0044e400080011ff */
[----:B---3--:R-:W-:Y:S05]  /*bb60*/  @!P0 NANOSLEEP.SYNCS 0x989680 ;  /* 0x009896800000895d */ /* 0x008fea0003900000 */
[----:B------:R-:W3:Y:S02]  /*bb70*/  @!P0 SYNCS.PHASECHK.TRANS64 P0, [R0+URZ+0x58], R9 ;  /* 0x00005809000085a7 */ /* 0x000ee400080010ff */
[----:B---3--:R-:W-:Y:S05]  /*bb80*/  @!P0 BRA `(.L_x_157) ;  /* 0xfffffffc00f08947 */ /* 0x008fea000383ffff */
[----:B------:R-:W-:Y:S05]  /*bb90*/  BRA `(.L_x_158) ;  /* 0xffffff8800a47947 */ /* 0x000fea000383ffff */
.L_x_80:
[----:B------:R-:W-:Y:S07]  /*bba0*/  MOV R0, UR21 ;  /* 0x0000001500007c02 */ /* 0x000fee0008000f00 */
.L_x_159:
[----:B--2---:R2:W3:Y:S02]  /*bbb0*/  SYNCS.PHASECHK.TRANS64.TRYWAIT P0, [R0+URZ+0x60], R9 ;  /* 0x00006009000075a7 */ /* 0x0044e400080011ff */
[----:B---3--:R-:W-:Y:S05]  /*bbc0*/  @!P0 NANOSLEEP.SYNCS 0x989680 ;  /* 0x009896800000895d */ /* 0x008fea0003900000 */
[----:B------:R-:W3:Y:S02]  /*bbd0*/  @!P0 SYNCS.PHASECHK.TRANS64 P0, [R0+URZ+0x60], R9 ;  /* 0x00006009000085a7 */ /* 0x000ee400080010ff */
[----:B---3--:R-:W-:Y:S05]  /*bbe0*/  @!P0 BRA `(.L_x_159) ;  /* 0xfffffffc00f08947 */ /* 0x008fea000383ffff */
[----:B------:R-:W-:Y:S05]  /*bbf0*/  BRA `(.L_x_160) ;  /* 0xffffff8800e87947 */ /* 0x000fea000383ffff */
.L_x_81:
[----:B------:R-:W-:Y:S07]  /*bc00*/  MOV R0, UR21 ;  /* 0x0000001500007c02 */ /* 0x000fee0008000f00 */
.L_x_161:
[----:B--2---:R2:W3:Y:S02]  /*bc10*/  SYNCS.PHASECHK.TRANS64.TRYWAIT P0, [R0+URZ+0x68], R9 ;  /* 0x00006809000075a7 */ /* 0x0044e400080011ff */
[----:B---3--:R-:W-:Y:S05]  /*bc20*/  @!P0 NANOSLEEP.SYNCS 0x989680 ;  /* 0x009896800000895d */ /* 0x008fea0003900000 */
[----:B------:R-:W3:Y:S02]  /*bc30*/  @!P0 SYNCS.PHASECHK.TRANS64 P0, [R0+URZ+0x68], R9 ;  /* 0x00006809000085a7 */ /* 0x000ee400080010ff */
[----:B---3--:R-:W-:Y:S05]  /*bc40*/  @!P0 BRA `(.L_x_161) ;  /* 0xfffffffc00f08947 */ /* 0x008fea000383ffff */
[----:B------:R-:W-:Y:S05]  /*bc50*/  BRA `(.L_x_162) ;  /* 0xffffff8c00287947 */ /* 0x000fea000383ffff */
.L_x_83:
[----:B------:R-:W-:-:S07]  /*bc60*/  MOV R0, UR21 ;  /* 0x0000001500007c02 */ /* 0x000fce0008000f00 */
.L_x_163:
[----:B---3--:R3:W4:Y:S02]  /*bc70*/  SYNCS.PHASECHK.TRANS64.TRYWAIT P0, [R0+URZ+0x50], R3 ;  /* 0x00005003000075a7 */ /* 0x00872400080011ff */
[----:B----4-:R-:W-:Y:S05]  /*bc80*/  @!P0 NANOSLEEP.SYNCS 0x989680 ;  /* 0x009896800000895d */ /* 0x010fea0003900000 */
[----:B------:R-:W4:Y:S02]  /*bc90*/  @!P0 SYNCS.PHASECHK.TRANS64 P0, [R0+URZ+0x50], R3 ;  /* 0x00005003000085a7 */ /* 0x000f2400080010ff */
[----:B----4-:R-:W-:Y:S05]  /*bca0*/  @!P0 BRA `(.L_x_163) ;  /* 0xfffffffc00f08947 */ /* 0x010fea000383ffff */
[----:B------:R-:W-:Y:S05]  /*bcb0*/  BRA `(.L_x_164) ;  /* 0xffffff8c009c7947 */ /* 0x000fea000383ffff */
.L_x_84:
[----:B---3--:R-:W-:-:S07]  /*bcc0*/  MOV R0, UR21 ;  /* 0x0000001500007c02 */ /* 0x008fce0008000f00 */
.L_x_165:
[----:B---3--:R3:W4:Y:S02]  /*bcd0*/  SYNCS.PHASECHK.TRANS64.TRYWAIT P0, [R0+URZ+0x58], R3 ;  /* 0x00005803000075a7 */ /* 0x00872400080011ff */
[----:B----4-:R-:W-:Y:S05]  /*bce0*/  @!P0 NANOSLEEP.SYNCS 0x989680 ;  /* 0x009896800000895d */ /* 0x010fea0003900000 */
[----:B------:R-:W4:Y:S02]  /*bcf0*/  @!P0 SYNCS.PHASECHK.TRANS64 P0, [R0+URZ+0x58], R3 ;  /* 0x00005803000085a7 */ /* 0x000f2400080010ff */
[----:B----4-:R-:W-:Y:S05]  /*bd00*/  @!P0 BRA `(.L_x_165) ;  /* 0xfffffffc00f08947 */ /* 0x010fea000383ffff */
[----:B------:R-:W-:Y:S05]  /*bd10*/  BRA `(.L_x_166) ;  /* 0xffffff8c008c7947 */ /* 0x000fea000383ffff */
.L_x_85:
[----:B---3--:R-:W-:-:S07]  /*bd20*/  MOV R0, UR21 ;  /* 0x0000001500007c02 */ /* 0x008fce0008000f00 */
.L_x_167:
[----:B---3--:R3:W4:Y:S02]  /*bd30*/  SYNCS.PHASECHK.TRANS64.TRYWAIT P0, [R0+URZ+0x60], R3 ;  /* 0x00006003000075a7 */ /* 0x00872400080011ff */
[----:B----4-:R-:W-:Y:S05]  /*bd40*/  @!P0 NANOSLEEP.SYNCS 0x989680 ;  /* 0x009896800000895d */ /* 0x010fea0003900000 */
[----:B------:R-:W4:Y:S02]  /*bd50*/  @!P0 SYNCS.PHASECHK.TRANS64 P0, [R0+URZ+0x60], R3 ;  /* 0x00006003000085a7 */ /* 0x000f2400080010ff */
[----:B----4-:R-:W-:Y:S05]  /*bd60*/  @!P0 BRA `(.L_x_167) ;  /* 0xfffffffc00f08947 */ /* 0x010fea000383ffff */
[----:B------:R-:W-:Y:S05]  /*bd70*/  BRA `(.L_x_168) ;  /* 0xffffff8c007c7947 */ /* 0x000fea000383ffff */
.L_x_87:
[----:B-1----:R1:W2:Y:S02]  /*bd80*/  SYNCS.PHASECHK.TRANS64.TRYWAIT P0, [R3+URZ+0x80], R0 ;  /* 0x00008000030075a7 */ /* 0x0022a400080011ff */
[----:B--2---:R-:W-:Y:S05]  /*bd90*/  @!P0 NANOSLEEP.SYNCS 0x989680 ;  /* 0x009896800000895d */ /* 0x004fea0003900000 */
[----:B------:R-:W2:Y:S02]  /*bda0*/  @!P0 SYNCS.PHASECHK.TRANS64 P0, [R3+URZ+0x80], R0 ;  /* 0x00008000030085a7 */ /* 0x000ea400080010ff */
[----:B--2---:R-:W-:Y:S05]  /*bdb0*/  @!P0 BRA `(.L_x_87) ;  /* 0xfffffffc00f08947 */ /* 0x004fea000383ffff */
[----:B------:R-:W-:Y:S05]  /*bdc0*/  BRA `(.L_x_169) ;  /* 0xffffff9000487947 */ /* 0x000fea000383ffff */
.L_x_98:
[----:B--2---:R2:W1:Y:S02]  /*bdd0*/  SYNCS.PHASECHK.TRANS64.TRYWAIT P1, [R3+URZ+0x30], R2 ;  /* 0x00003002030075a7 */ /* 0x00446400080211ff */
[----:B-1----:R-:W-:Y:S05]  /*bde0*/  @!P1 NANOSLEEP.SYNCS 0x989680 ;  /* 0x009896800000995d */ /* 0x002fea0003900000 */
[----:B------:R-:W1:Y:S02]  /*bdf0*/  @!P1 SYNCS.PHASECHK.TRANS64 P1, [R3+URZ+0x30], R2 ;  /* 0x00003002030095a7 */ /* 0x000e6400080210ff */
[----:B-1----:R-:W-:Y:S05]  /*be00*/  @!P1 BRA `(.L_x_98) ;  /* 0xfffffffc00f09947 */ /* 0x002fea000383ffff */
[----:B------:R-:W-:Y:S05]  /*be10*/  BRA `(.L_x_97) ;  /* 0xffffff9c00cc7947 */ /* 0x000fea000383ffff */
.L_x_100:
[----:B--2---:R2:W4:Y:S02]  /*be20*/  SYNCS.PHASECHK.TRANS64.TRYWAIT P0, [R177+URZ+0xa0], R4 ;  /* 0x0000a004b10075a7 */ /* 0x00452400080011ff */
[----:B----4-:R-:W-:Y:S05]  /*be30*/  @!P0 NANOSLEEP.SYNCS 0x989680 ;  /* 0x009896800000895d */ /* 0x010fea0003900000 */
[----:B------:R-:W4:Y:S02]  /*be40*/  @!P0 SYNCS.PHASECHK.TRANS64 P0, [R177+URZ+0xa0], R4 ;  /* 0x0000a004b10085a7 */ /* 0x000f2400080010ff */
[----:B----4-:R-:W-:Y:S05]  /*be50*/  @!P0 BRA `(.L_x_100) ;  /* 0xfffffffc00f08947 */ /* 0x010fea000383ffff */
[----:B------:R-:W-:Y:S05]  /*be60*/  BRA `(.L_x_99) ;  /* 0xffffffa000247947 */ /* 0x000fea000383ffff */
.L_x_109:
[----:B---3--:R3:W4:Y:S02]  /*be70*/  SYNCS.PHASECHK.TRANS64.TRYWAIT P0, [R190+URZ+0x30], R5 ;  /* 0x00003005be0075a7 */ /* 0x00872400080011ff */
[----:B----4-:R-:W-:Y:S05]  /*be80*/  @!P0 NANOSLEEP.SYNCS 0x989680 ;  /* 0x009896800000895d */ /* 0x010fea0003900000 */
[----:B------:R-:W4:Y:S02]  /*be90*/  @!P0 SYNCS.PHASECHK.TRANS64 P0, [R190+URZ+0x30], R5 ;  /* 0x00003005be0085a7 */ /* 0x000f2400080010ff */
[----:B----4-:R-:W-:Y:S05]  /*bea0*/  @!P0 BRA `(.L_x_109) ;  /* 0xfffffffc00f08947 */ /* 0x010fea000383ffff */
[----:B------:R-:W-:Y:S05]  /*beb0*/  BRA `(.L_x_108) ;  /* 0xffffffb400347947 */ /* 0x000fea000383ffff */
.L_x_118:
[----:B---3--:R3:W4:Y:S02]  /*bec0*/  SYNCS.PHASECHK.TRANS64.TRYWAIT P0, [R0+URZ+0x30], R7 ;  /* 0x00003007000075a7 */ /* 0x00872400080011ff */
[----:B----4-:R-:W-:Y:S05]  /*bed0*/  @!P0 NANOSLEEP.SYNCS 0x989680 ;  /* 0x009896800000895d */ /* 0x010fea0003900000 */
[----:B------:R-:W4:Y:S02]  /*bee0*/  @!P0 SYNCS.PHASECHK.TRANS64 P0, [R0+URZ+0x30], R7 ;  /* 0x00003007000085a7 */ /* 0x000f2400080010ff */
[----:B----4-:R-:W-:Y:S05]  /*bef0*/  @!P0 BRA `(.L_x_118) ;  /* 0xfffffffc00f08947 */ /* 0x010fea000383ffff */
[----:B------:R-:W-:Y:S05]  /*bf00*/  BRA `(.L_x_117) ;  /* 0xffffffc8008c7947 */ /* 0x000fea000383ffff */
.L_x_127:
[----:B---3--:R3:W4:Y:S02]  /*bf10*/  SYNCS.PHASECHK.TRANS64.TRYWAIT P0, [R0+URZ+0x30], R5 ;  /* 0x00003005000075a7 */ /* 0x00872400080011ff */
[----:B----4-:R-:W-:Y:S05]  /*bf20*/  @!P0 NANOSLEEP.SYNCS 0x989680 ;  /* 0x009896800000895d */ /* 0x010fea0003900000 */
[----:B------:R-:W4:Y:S02]  /*bf30*/  @!P0 SYNCS.PHASECHK.TRANS64 P0, [R0+URZ+0x30], R5 ;  /* 0x00003005000085a7 */ /* 0x000f2400080010ff */
[----:B----4-:R-:W-:Y:S05]  /*bf40*/  @!P0 BRA `(.L_x_127) ;  /* 0xfffffffc00f08947 */ /* 0x010fea000383ffff */
[----:B------:R-:W-:Y:S05]  /*bf50*/  BRA `(.L_x_126) ;  /* 0xffffffdc00f07947 */ /* 0x000fea000383ffff */
        .weak           $__internal_0_$__cuda_sm10x_tcgen05_guardrail_trap_col_being_dealloced_not_returned_by_alloc
        .type           $__internal_0_$__cuda_sm10x_tcgen05_guardrail_trap_col_being_dealloced_not_returned_by_alloc,@function
        .size           $__internal_0_$__cuda_sm10x_tcgen05_guardrail_trap_col_being_dealloced_not_returned_by_alloc,($__internal_1_$__cuda_sm10x_tcgen05_guardrail_trap_phase_invalid_during_alloc - $__internal_0_$__cuda_sm10x_tcgen05_guardrail_trap_col_being_dealloced_not_returned_by_alloc)
$__internal_0_$__cuda_sm10x_tcgen05_guardrail_trap_col_being_dealloced_not_returned_by_alloc:
[----:B------:R-:W-:Y:S05]  /*bf60*/  BPT.TRAP 0x1 ;  /* 0x000000040000795c */ /* 0x000fea0000300000 */
[----:B------:R-:W-:-:S04]  /*bf70*/  HFMA2 R3, -RZ, RZ, 0, 0 ;  /* 0x00000000ff037431 */ /* 0x000fc800000001ff */
[----:B------:R-:W-:Y:S05]  /*bf80*/  RET.REL.NODEC R2 `(_ZN7cutlass13device_kernelINS_4gemm6kernel13GemmUniversalIN4cute5tupleIJiiiiEEENS1_10collective13CollectiveMmaINS1_35MainloopSm100TmaUmmaWarpSpecializedILi3ELi2ELi2ENS5_IJNS4_1CILi1EEENSA_ILi2EEESB_EEEEENS5_IJNSA_ILi128EEENSA_ILi256EEENSA_ILi32EEEEEENS_12float_e5m2_tENS5_IJlSB_lEEESJ_SK_NS4_8TiledMMAINS4_8MMA_AtomIJNS4_10MMA_TraitsINS4_19SM100_MMA_F8F6F4_SSEJSJ_SJ_fSF_SG_NS4_17integral_constantINS4_4UMMA5MajorELSR_0EEESS_NSP_INSQ_7ScaleInELST_0EEESU_EEEEEENS4_6LayoutINS5_IJSB_SB_SB_EEENS5_IJNSA_ILi0EEESZ_SZ_EEEEENS5_IJNS4_10UnderscoreES12_S12_EEEEENS4_23SM90_TMA_LOAD_MULTICASTENS4_14ComposedLayoutINS4_7SwizzleILi1ELi4ELi3EEENS4_18smem_ptr_flag_bitsILi8EEENSX_INS5_IJNSA_ILi8EEESH_EEENS5_IJSH_SB_EEEEEEEvNS4_8identityENS4_13SM90_TMA_LOADES1F_vS1G_EENS_8epilogue10collective18CollectiveEpilogueINS1J_23Sm100TmaWarpSpecializedILi4ELi2ELi64ELb0ELb0EEEJSI_NS5_IJNSX_ISF_SB_EENSX_INSA_ILi64EEESB_EEEEESJ_SK_SJ_SK_NS1J_6fusion15FusionCallbacksIS1N_NS1S_17LinearCombinationISJ_fSJ_fLNS_15FloatRoundStyleE2EEESI_S1R_JEEENS4_5SM1004TMEM4LOAD26SM100_TMEM_LOAD_32dp32b64xES1H_NS16_INS17_ILi2ELi4ELi3EEES1A_NSX_INS5_IJS1B_S1P_EEENS5_IJS1P_SB_EEEEEEENS4_39AutoVectorizingCopyWithAssumedAlignmentILi128EEENS4_14SM90_TMA_STOREES26_S28_S28_EEEvvEEEEvNT_6ParamsE) ;  /* 0xffffff40021c7950 */ /* 0x000fea0003c3ffff */
        .weak           $__internal_1_$__cuda_sm10x_tcgen05_guardrail_trap_phase_invalid_during_alloc
        .type           $__internal_1_$__cuda_sm10x_tcgen05_guardrail_trap_phase_invalid_during_alloc,@function
        .size           $__internal_1_$__cuda_sm10x_tcgen05_guardrail_trap_phase_invalid_during_alloc,($__internal_2_$__cuda_sm10x_tcgen05_guardrail_trap_unallocated_columns_being_dealloced - $__internal_1_$__cuda_sm10x_tcgen05_guardrail_trap_phase_invalid_during_alloc)
$__internal_1_$__cuda_sm10x_tcgen05_guardrail_trap_phase_invalid_during_alloc:
[----:B------:R-:W-:Y:S05]  /*bf90*/  BPT.TRAP 0x1 ;  /* 0x000000040000795c */ /* 0x000fea0000300000 */
[----:B------:R-:W-:-:S04]  /*bfa0*/  MOV R5, 0x0 ;  /* 0x0000000000057802 */ /* 0x000fc80000000f00 */
[----:B------:R-:W-:Y:S05]  /*bfb0*/  RET.REL.NODEC R4 `(_ZN7cutlass13device_kernelINS_4gemm6kernel13GemmUniversalIN4cute5tupleIJiiiiEEENS1_10collective13CollectiveMmaINS1_35MainloopSm100TmaUmmaWarpSpecializedILi3ELi2ELi2ENS5_IJNS4_1CILi1EEENSA_ILi2EEESB_EEEEENS5_IJNSA_ILi128EEENSA_ILi256EEENSA_ILi32EEEEEENS_12float_e5m2_tENS5_IJlSB_lEEESJ_SK_NS4_8TiledMMAINS4_8MMA_AtomIJNS4_10MMA_TraitsINS4_19SM100_MMA_F8F6F4_SSEJSJ_SJ_fSF_SG_NS4_17integral_constantINS4_4UMMA5MajorELSR_0EEESS_NSP_INSQ_7ScaleInELST_0EEESU_EEEEEENS4_6LayoutINS5_IJSB_SB_SB_EEENS5_IJNSA_ILi0EEESZ_SZ_EEEEENS5_IJNS4_10UnderscoreES12_S12_EEEEENS4_23SM90_TMA_LOAD_MULTICASTENS4_14ComposedLayoutINS4_7SwizzleILi1ELi4ELi3EEENS4_18smem_ptr_flag_bitsILi8EEENSX_INS5_IJNSA_ILi8EEESH_EEENS5_IJSH_SB_EEEEEEEvNS4_8identityENS4_13SM90_TMA_LOADES1F_vS1G_EENS_8epilogue10collective18CollectiveEpilogueINS1J_23Sm100TmaWarpSpecializedILi4ELi2ELi64ELb0ELb0EEEJSI_NS5_IJNSX_ISF_SB_EENSX_INSA_ILi64EEESB_EEEEESJ_SK_SJ_SK_NS1J_6fusion15FusionCallbacksIS1N_NS1S_17LinearCombinationISJ_fSJ_fLNS_15FloatRoundStyleE2EEESI_S1R_JEEENS4_5SM1004TMEM4LOAD26SM100_TMEM_LOAD_32dp32b64xES1H_NS16_INS17_ILi2ELi4ELi3EEES1A_NSX_INS5_IJS1B_S1P_EEENS5_IJS1P_SB_EEEEEEENS4_39AutoVectorizingCopyWithAssumedAlignmentILi128EEENS4_14SM90_TMA_STOREES26_S28_S28_EEEvvEEEEvNT_6ParamsE) ;  /* 0xffffff4004107950 */ /* 0x000fea0003c3ffff */
        .weak           $__internal_2_$__cuda_sm10x_tcgen05_guardrail_trap_unallocated_columns_being_dealloced
        .type           $__internal_2_$__cuda_sm10x_tcgen05_guardrail_trap_unallocated_columns_being_dealloced,@function
        .size           $__internal_2_$__cuda_sm10x_tcgen05_guardrail_trap_unallocated_columns_being_dealloced,(.L_x_171 - $__internal_2_$__cuda_sm10x_tcgen05_guardrail_trap_unallocated_columns_being_dealloced)
$__internal_2_$__cuda_sm10x_tcgen05_guardrail_trap_unallocated_columns_being_dealloced:
[----:B------:R-:W-:Y:S05]  /*bfc0*/  BPT.TRAP 0x1 ;  /* 0x000000040000795c */ /* 0x000fea0000300000 */
[----:B------:R-:W-:-:S04]  /*bfd0*/  HFMA2 R3, -RZ, RZ, 0, 0 ;  /* 0x00000000ff037431 */ /* 0x000fc800000001ff */
[----:B------:R-:W-:Y:S05]  /*bfe0*/  RET.REL.NODEC R2 `(_ZN7cutlass13device_kernelINS_4gemm6kernel13GemmUniversalIN4cute5tupleIJiiiiEEENS1_10collective13CollectiveMmaINS1_35MainloopSm100TmaUmmaWarpSpecializedILi3ELi2ELi2ENS5_IJNS4_1CILi1EEENSA_ILi2EEESB_EEEEENS5_IJNSA_ILi128EEENSA_ILi256EEENSA_ILi32EEEEEENS_12float_e5m2_tENS5_IJlSB_lEEESJ_SK_NS4_8TiledMMAINS4_8MMA_AtomIJNS4_10MMA_TraitsINS4_19SM100_MMA_F8F6F4_SSEJSJ_SJ_fSF_SG_NS4_17integral_constantINS4_4UMMA5MajorELSR_0EEESS_NSP_INSQ_7ScaleInELST_0EEESU_EEEEEENS4_6LayoutINS5_IJSB_SB_SB_EEENS5_IJNSA_ILi0EEESZ_SZ_EEEEENS5_IJNS4_10UnderscoreES12_S12_EEEEENS4_23SM90_TMA_LOAD_MULTICASTENS4_14ComposedLayoutINS4_7SwizzleILi1ELi4ELi3EEENS4_18smem_ptr_flag_bitsILi8EEENSX_INS5_IJNSA_ILi8EEESH_EEENS5_IJSH_SB_EEEEEEEvNS4_8identityENS4_13SM90_TMA_LOADES1F_vS1G_EENS_8epilogue10collective18CollectiveEpilogueINS1J_23Sm100TmaWarpSpecializedILi4ELi2ELi64ELb0ELb0EEEJSI_NS5_IJNSX_ISF_SB_EENSX_INSA_ILi64EEESB_EEEEESJ_SK_SJ_SK_NS1J_6fusion15FusionCallbacksIS1N_NS1S_17LinearCombinationISJ_fSJ_fLNS_15FloatRoundStyleE2EEESI_S1R_JEEENS4_5SM1004TMEM4LOAD26SM100_TMEM_LOAD_32dp32b64xES1H_NS16_INS17_ILi2ELi4ELi3EEES1A_NSX_INS5_IJS1B_S1P_EEENS5_IJS1P_SB_EEEEEEENS4_39AutoVectorizingCopyWithAssumedAlignmentILi128EEENS4_14SM90_TMA_STOREES26_S28_S28_EEEvvEEEEvNT_6ParamsE) ;  /* 0xffffff4002047950 */ /* 0x000fea0003c3ffff */
.L_x_170:
[----:B------:R-:W-:-:S00]  /*bff0*/  BRA `(.L_x_170) ;  /* 0xfffffffc00fc7947 */ /* 0x000fc0000383ffff */
[----:B------:R-:W-:-:S00]  /*c000*/  NOP ;  /* 0x0000000000007918 */ /* 0x000fc00000000000 */
[----:B------:R-:W-:-:S00]  /*c010*/  NOP ;  /* 0x0000000000007918 */ /* 0x000fc00000000000 */
[----:B------:R-:W-:-:S00]  /*c020*/  NOP ;  /* 0x0000000000007918 */ /* 0x000fc00000000000 */
[----:B------:R-:W-:-:S00]  /*c030*/  NOP ;  /* 0x0000000000007918 */ /* 0x000fc00000000000 */
[----:B------:R-:W-:-:S00]  /*c040*/  NOP ;  /* 0x0000000000007918 */ /* 0x000fc00000000000 */
[----:B------:R-:W-:-:S00]  /*c050*/  NOP ;  /* 0x0000000000007918 */ /* 0x000fc00000000000 */
[----:B------:R-:W-:-:S00]  /*c060*/  NOP ;  /* 0x0000000000007918 */ /* 0x000fc00000000000 */
[----:B------:R-:W-:-:S00]  /*c070*/  NOP ;  /* 0x0000000000007918 */ /* 0x000fc00000000000 */
.L_x_171:


//--------------------- .nv.global.init           --------------------------
	.section	.nv.global.init,"aw",@progbits
.nv.global.init:
	.type		$str$27,@object
	.size		$str$27,($str$28 - $str$27)
$str$27:
        /*0000*/ 	.byte	0x28, 0x61, 0x64, 0x64, 0x72, 0x65, 0x73, 0x73, 0x20, 0x26, 0x20, 0x6d, 0x61, 0x73, 0x6b, 0x29
        /*0010*/ 	.byte	0x20, 0x3d, 0x3d, 0x20, 0x30, 0x00
	.type		$str$28,@object
	.size		$str$28,($str$26 - $str$28)
$str$28:
        /*0016*/ 	.byte	0x2f, 0x74, 0x6d, 0x70, 0x2f, 0x63, 0x75, 0x74, 0x6c, 0x61, 0x73, 0x73, 0x5f, 0x73, 0x77, 0x65
        /*0026*/ 	.byte	0x65, 0x70, 0x5f, 0x73, 0x72, 0x63, 0x2f, 0x69, 0x6e, 0x63, 0x6c, 0x75, 0x64, 0x65, 0x2f, 0x63
        /*0036*/ 	.byte	0x75, 0x74, 0x65, 0x2f, 0x70, 0x6f, 0x69, 0x6e, 0x74, 0x65, 0x72, 0x5f, 0x66, 0x6c, 0x61, 0x67
        /*0046*/ 	.byte	0x67, 0x65, 0x64, 0x2e, 0x68, 0x70, 0x70, 0x00
	.type		$str$26,@object
	.size		$str$26,($str$25 - $str$26)
$str$26:
        /*004e*/ 	.byte	0x2f, 0x74, 0x6d, 0x70, 0x2f, 0x63, 0x75, 0x74, 0x6c, 0x61, 0x73, 0x73, 0x5f, 0x73, 0x77, 0x65
        /*005e*/ 	.byte	0x65, 0x70, 0x5f, 0x73, 0x72, 0x63, 0x2f, 0x69, 0x6e, 0x63, 0x6c, 0x75, 0x64, 0x65, 0x2f, 0x63
        /*006e*/ 	.byte	0x75, 0x74, 0x65, 0x2f, 0x61, 0x74, 0x6f, 0x6d, 0x2f, 0x63, 0x6f, 0x70, 0x79, 0x5f, 0x74, 0x72
        /*007e*/ 	.byte	0x61, 0x69, 0x74, 0x73, 0x5f, 0x73, 0x6d, 0x31, 0x30, 0x30, 0x2e, 0x68, 0x70, 0x70, 0x00
	.type		$str$25,@object
	.size		$str$25,(__unnamed_1 - $str$25)
$str$25:
        /*008d*/ 	.byte	0x28, 0x28, 0x75, 0x69, 0x6e, 0x74, 0x33, 0x32, 0x5f, 0x74, 0x28, 0x74, 0x68, 0x72, 0x65, 0x61
        /*009d*/ 	.byte	0x64, 0x49, 0x64, 0x78, 0x2e, 0x78, 0x29, 0x20, 0x2f, 0x20, 0x33, 0x32, 0x29, 0x20, 0x25, 0x20
        /*00ad*/ 	.byte	0x34, 0x29, 0x20, 0x3d, 0x3d, 0x20, 0x28, 0x28, 0x28, 0x74, 0x6d, 0x65, 0x6d, 0x5f, 0x61, 0x64
        /*00bd*/ 	.byte	0x64, 0x72, 0x20, 0x3e, 0x3e, 0x20, 0x31, 0x36, 0x29, 0x20, 0x2f, 0x20, 0x33, 0x32, 0x29, 0x20
        /*00cd*/ 	.byte	0x25, 0x20, 0x34, 0x29, 0x00
	.type		__unnamed_1,@object
	.size		__unnamed_1,(__unnamed_2 - __unnamed_1)
__unnamed_1:
        /*00d2*/ 	.byte	0x61, 0x75, 0x74, 0x6f, 0x20, 0x63, 0x75, 0x74, 0x65, 0x3a, 0x3a, 0x61, 0x73, 0x5f, 0x70, 0x6f
        /* <DEDUP_REMOVED lines=24> */
        /*0262*/ 	.byte	0x43, 0x3c, 0x38, 0x31, 0x39, 0x32, 0x3e, 0x3e, 0x3e, 0x3e, 0x5d, 0x00
	.type		__unnamed_2,@object
	.size		__unnamed_2,(__unnamed_3 - __unnamed_2)
__unnamed_2:
        /* <DEDUP_REMOVED lines=26> */
	.type		__unnamed_3,@object
	.size		__unnamed_3,(.L_3 - __unnamed_3)
__unnamed_3:
        /* <DEDUP_REMOVED lines=42> */
        /*06aa*/ 	.byte	0x3e, 0x3e, 0x3e, 0x3e, 0x5d, 0x00
.L_3:


//--------------------- .nv.shared._ZN7cutlass13device_kernelINS_4gemm6kernel13GemmUniversalIN4cute5tupleIJiiiiEEENS1_10collective13CollectiveMmaINS1_35MainloopSm100TmaUmmaWarpSpecializedILi3ELi2ELi2ENS5_IJNS4_1CILi1EEENSA_ILi2EEESB_EEEEENS5_IJNSA_ILi128EEENSA_ILi256EEENSA_ILi32EEEEEENS_12float_e5m2_tENS5_IJlSB_lEEESJ_SK_NS4_8TiledMMAINS4_8MMA_AtomIJNS4_10MMA_TraitsINS4_19SM100_MMA_F8F6F4_SSEJSJ_SJ_fSF_SG_NS4_17integral_constantINS4_4UMMA5MajorELSR_0EEESS_NSP_INSQ_7ScaleInELST_0EEESU_EEEEEENS4_6LayoutINS5_IJSB_SB_SB_EEENS5_IJNSA_ILi0EEESZ_SZ_EEEEENS5_IJNS4_10UnderscoreES12_S12_EEEEENS4_23SM90_TMA_LOAD_MULTICASTENS4_14ComposedLayoutINS4_7SwizzleILi1ELi4ELi3EEENS4_18smem_ptr_flag_bitsILi8EEENSX_INS5_IJNSA_ILi8EEESH_EEENS5_IJSH_SB_EEEEEEEvNS4_8identityENS4_13SM90_TMA_LOADES1F_vS1G_EENS_8epilogue10collective18CollectiveEpilogueINS1J_23Sm100TmaWarpSpecializedILi4ELi2ELi64ELb0ELb0EEEJSI_NS5_IJNSX_ISF_SB_EENSX_INSA_ILi64EEESB_EEEEESJ_SK_SJ_SK_NS1J_6fusion15FusionCallbacksIS1N_NS1S_17LinearCombinationISJ_fSJ_fLNS_15FloatRoundStyleE2EEESI_S1R_JEEENS4_5SM1004TMEM4LOAD26SM100_TMEM_LOAD_32dp32b64xES1H_NS16_INS17_ILi2ELi4ELi3EEES1A_NSX_INS5_IJS1B_S1P_EEENS5_IJS1P_SB_EEEEEEENS4_39AutoVectorizingCopyWithAssumedAlignmentILi128EEENS4_14SM90_TMA_STOREES26_S28_S28_EEEvvEEEEvNT_6ParamsE --------------------------
	.section	.nv.shared._ZN7cutlass13device_kernelINS_4gemm6kernel13GemmUniversalIN4cute5tupleIJiiiiEEENS1_10collective13CollectiveMmaINS1_35MainloopSm100TmaUmmaWarpSpecializedILi3ELi2ELi2ENS5_IJNS4_1CILi1EEENSA_ILi2EEESB_EEEEENS5_IJNSA_ILi128EEENSA_ILi256EEENSA_ILi32EEEEEENS_12float_e5m2_tENS5_IJlSB_lEEESJ_SK_NS4_8TiledMMAINS4_8MMA_AtomIJNS4_10MMA_TraitsINS4_19SM100_MMA_F8F6F4_SSEJSJ_SJ_fSF_SG_NS4_17integral_constantINS4_4UMMA5MajorELSR_0EEESS_NSP_INSQ_7ScaleInELST_0EEESU_EEEEEENS4_6LayoutINS5_IJSB_SB_SB_EEENS5_IJNSA_ILi0EEESZ_SZ_EEEEENS5_IJNS4_10UnderscoreES12_S12_EEEEENS4_23SM90_TMA_LOAD_MULTICASTENS4_14ComposedLayoutINS4_7SwizzleILi1ELi4ELi3EEENS4_18smem_ptr_flag_bitsILi8EEENSX_INS5_IJNSA_ILi8EEESH_EEENS5_IJSH_SB_EEEEEEEvNS4_8identityENS4_13SM90_TMA_LOADES1F_vS1G_EENS_8epilogue10collective18CollectiveEpilogueINS1J_23Sm100TmaWarpSpecializedILi4ELi2ELi64ELb0ELb0EEEJSI_NS5_IJNSX_ISF_SB_EENSX_INSA_ILi64EEESB_EEEEESJ_SK_SJ_SK_NS1J_6fusion15FusionCallbacksIS1N_NS1S_17LinearCombinationISJ_fSJ_fLNS_15FloatRoundStyleE2EEESI_S1R_JEEENS4_5SM1004TMEM4LOAD26SM100_TMEM_LOAD_32dp32b64xES1H_NS16_INS17_ILi2ELi4ELi3EEES1A_NSX_INS5_IJS1B_S1P_EEENS5_IJS1P_SB_EEEEEEENS4_39AutoVectorizingCopyWithAssumedAlignmentILi128EEENS4_14SM90_TMA_STOREES26_S28_S28_EEEvvEEEEvNT_6ParamsE,"aw",@nobits
	.sectionflags	@""
	.align	16
	.zero		1024


//--------------------- .nv.shared.reserved.0     --------------------------
	.section	.nv.shared.reserved.0,"aw",@nobits
	.weak		__nv_reservedSMEM_offset_0_alias
	.size		__nv_reservedSMEM_offset_0_alias, 0, 64
	.other		__nv_reservedSMEM_offset_0_alias,@"STO_CUDA_RESERVED_SHARED STV_DEFAULT"
__nv_reservedSMEM_offset_0_alias:
	.zero		0
.nv.shared.reserved.0:
	.zero		64
	.weak		__nv_reservedSMEM_tcgen05_partition
	.type		__nv_reservedSMEM_tcgen05_partition,@object
	.size		__nv_reservedSMEM_tcgen05_partition,(.L_0 - __nv_reservedSMEM_tcgen05_partition)
__nv_reservedSMEM_tcgen05_partition:
	.zero		32
.L_0:


//--------------------- .nv.global                --------------------------
	.section	.nv.global,"aw",@nobits
.nv.global:
	.type		_ZN39_INTERNAL_6838f122_4_k_cu_75aa98bd_81804cute1_E,@object
	.size		_ZN39_INTERNAL_6838f122_4_k_cu_75aa98bd_81804cute1_E,(_ZN39_INTERNAL_6838f122_4_k_cu_75aa98bd_81804cuda3std3__45__cpo6cbeginE - _ZN39_INTERNAL_6838f122_4_k_cu_75aa98bd_81804cute1_E)
_ZN39_INTERNAL_6838f122_4_k_cu_75aa98bd_81804cute1_E:
	.zero		1
	.type		_ZN39_INTERNAL_6838f122_4_k_cu_75aa98bd_81804cuda3std3__45__cpo6cbeginE,@object
	.size		_ZN39_INTERNAL_6838f122_4_k_cu_75aa98bd_81804cuda3std3__45__cpo6cbeginE,(_ZN39_INTERNAL_6838f122_4_k_cu_75aa98bd_81804cuda3std3__48in_placeE - _ZN39_INTERNAL_6838f122_4_k_cu_75aa98bd_81804cuda3std3__45__cpo6cbeginE)
_ZN39_INTERNAL_6838f122_4_k_cu_75aa98bd_81804cuda3std3__45__cpo6cbeginE:
	.zero		1
	.type		_ZN39_INTERNAL_6838f122_4_k_cu_75aa98bd_81804cuda3std3__48in_placeE,@object
	.size		_ZN39_INTERNAL_6838f122_4_k_cu_75aa98bd_81804cuda3std3__48in_placeE,(_ZN39_INTERNAL_6838f122_4_k_cu_75aa98bd_81804cuda3std6ranges3__45__cpo9iter_moveE - _ZN39_INTERNAL_6838f122_4_k_cu_75aa98bd_81804cuda3std3__48in_placeE)
_ZN39_INTERNAL_6838f122_4_k_cu_75aa98bd_81804cuda3std3__48in_placeE:
	.zero		1
	.type		_ZN39_INTERNAL_6838f122_4_k_cu_75aa98bd_81804cuda3std6ranges3__45__cpo9iter_moveE,@object
	.size		_ZN39_INTERNAL_6838f122_4_k_cu_75aa98bd_81804cuda3std6ranges3__45__cpo9iter_moveE,(_ZN39_INTERNAL_6838f122_4_k_cu_75aa98bd_81804cuda3std3__45__cpo5beginE - _ZN39_INTERNAL_6838f122_4_k_cu_75aa98bd_81804cuda3std6ranges3__45__cpo9iter_moveE)
_ZN39_INTERNAL_6838f122_4_k_cu_75aa98bd_81804cuda3std6ranges3__45__cpo9iter_moveE:
	.zero		1
	.type		_ZN39_INTERNAL_6838f122_4_k_cu_75aa98bd_81804cuda3std3__45__cpo5beginE,@object
	.size		_ZN39_INTERNAL_6838f122_4_k_cu_75aa98bd_81804cuda3std3__45__cpo5beginE,(_ZN39_INTERNAL_6838f122_4_k_cu_75aa98bd_81804cuda3std3__441_GLOBAL__N__6838f122_4_k_cu_75aa98bd_81806ignoreE - _ZN39_INTERNAL_6838f122_4_k_cu_75aa98bd_81804cuda3std3__45__cpo5beginE)
_ZN39_INTERNAL_6838f122_4_k_cu_75aa98bd_81804cuda3std3__45__cpo5beginE:
	.zero		1
	.type		_ZN39_INTERNAL_6838f122_4_k_cu_75aa98bd_81804cuda3std3__441_GLOBAL__N__6838f122_4_k_cu_75aa98bd_81806ignoreE,@object
	.size		_ZN39_INTERNAL_6838f122_4_k_cu_75aa98bd_81804cuda3std3__441_GLOBAL__N__6838f122_4_k_cu_75aa98bd_81806ignoreE,(_ZN39_INTERNAL_6838f122_4_k_cu_75aa98bd_81804cute7productE - _ZN39_INTERNAL_6838f122_4_k_cu_75aa98bd_81804cuda3std3__441_GLOBAL__N__6838f122_4_k_cu_75aa98bd_81806ignoreE)
_ZN39_INTERNAL_6838f122_4_k_cu_75aa98bd_81804cuda3std3__441_GLOBAL__N__6838f122_4_k_cu_75aa98bd_81806ignoreE:
	.zero		1
	.type		_ZN39_INTERNAL_6838f122_4_k_cu_75aa98bd_81804cute7productE,@object
	.size		_ZN39_INTERNAL_6838f122_4_k_cu_75aa98bd_81804cute7productE,(_ZN39_INTERNAL_6838f122_4_k_cu_75aa98bd_81804cuda3std3__45__cpo3endE - _ZN39_INTERNAL_6838f122_4_k_cu_75aa98bd_81804cute7productE)
_ZN39_INTERNAL_6838f122_4_k_cu_75aa98bd_81804cute7productE:
	.zero		1
	.type		_ZN39_INTERNAL_6838f122_4_k_cu_75aa98bd_81804cuda3std3__45__cpo3endE,@object
	.size		_ZN39_INTERNAL_6838f122_4_k_cu_75aa98bd_81804cuda3std3__45__cpo3endE,(_ZN39_INTERNAL_6838f122_4_k_cu_75aa98bd_81804cuda3std3__419piecewise_constructE - _ZN39_INTERNAL_6838f122_4_k_cu_75aa98bd_81804cuda3std3__45__cpo3endE)
_ZN39_INTERNAL_6838f122_4_k_cu_75aa98bd_81804cuda3std3__45__cpo3endE:
	.zero		1
	.type		_ZN39_INTERNAL_6838f122_4_k_cu_75aa98bd_81804cuda3std3__419piecewise_constructE,@object
	.size		_ZN39_INTERNAL_6838f122_4_k_cu_75aa98bd_81804cuda3std3__419piecewise_constructE,(_ZN39_INTERNAL_6838f122_4_k_cu_75aa98bd_81804cuda3std3__45__cpo4cendE - _ZN39_INTERNAL_6838f122_4_k_cu_75aa98bd_81804cuda3std3__419piecewise_constructE)
_ZN39_INTERNAL_6838f122_4_k_cu_75aa98bd_81804cuda3std3__419piecewise_constructE:
	.zero		1
	.type		_ZN39_INTERNAL_6838f122_4_k_cu_75aa98bd_81804cuda3std3__45__cpo4cendE,@object
	.size		_ZN39_INTERNAL_6838f122_4_k_cu_75aa98bd_81804cuda3std3__45__cpo4cendE,(_ZN39_INTERNAL_6838f122_4_k_cu_75aa98bd_81804cuda3std6ranges3__45__cpo4swapE - _ZN39_INTERNAL_6838f122_4_k_cu_75aa98bd_81804cuda3std3__45__cpo4cendE)
_ZN39_INTERNAL_6838f122_4_k_cu_75aa98bd_81804cuda3std3__45__cpo4cendE:
	.zero		1
	.type		_ZN39_INTERNAL_6838f122_4_k_cu_75aa98bd_81804cuda3std6ranges3__45__cpo4swapE,@object
	.size		_ZN39_INTERNAL_6838f122_4_k_cu_75aa98bd_81804cuda3std6ranges3__45__cpo4swapE,(.L_11 - _ZN39_INTERNAL_6838f122_4_k_cu_75aa98bd_81804cuda3std6ranges3__45__cpo4swapE)
_ZN39_INTERNAL_6838f122_4_k_cu_75aa98bd_81804cuda3std6ranges3__45__cpo4swapE:
	.zero		1
.L_11:


//--------------------- .nv.constant0._ZN7cutlass13device_kernelINS_4gemm6kernel13GemmUniversalIN4cute5tupleIJiiiiEEENS1_10collective13CollectiveMmaINS1_35MainloopSm100TmaUmmaWarpSpecializedILi3ELi2ELi2ENS5_IJNS4_1CILi1EEENSA_ILi2EEESB_EEEEENS5_IJNSA_ILi128EEENSA_ILi256EEENSA_ILi32EEEEEENS_12float_e5m2_tENS5_IJlSB_lEEESJ_SK_NS4_8TiledMMAINS4_8MMA_AtomIJNS4_10MMA_TraitsINS4_19SM100_MMA_F8F6F4_SSEJSJ_SJ_fSF_SG_NS4_17integral_constantINS4_4UMMA5MajorELSR_0EEESS_NSP_INSQ_7ScaleInELST_0EEESU_EEEEEENS4_6LayoutINS5_IJSB_SB_SB_EEENS5_IJNSA_ILi0EEESZ_SZ_EEEEENS5_IJNS4_10UnderscoreES12_S12_EEEEENS4_23SM90_TMA_LOAD_MULTICASTENS4_14ComposedLayoutINS4_7SwizzleILi1ELi4ELi3EEENS4_18smem_ptr_flag_bitsILi8EEENSX_INS5_IJNSA_ILi8EEESH_EEENS5_IJSH_SB_EEEEEEEvNS4_8identityENS4_13SM90_TMA_LOADES1F_vS1G_EENS_8epilogue10collective18CollectiveEpilogueINS1J_23Sm100TmaWarpSpecializedILi4ELi2ELi64ELb0ELb0EEEJSI_NS5_IJNSX_ISF_SB_EENSX_INSA_ILi64EEESB_EEEEESJ_SK_SJ_SK_NS1J_6fusion15FusionCallbacksIS1N_NS1S_17LinearCombinationISJ_fSJ_fLNS_15FloatRoundStyleE2EEESI_S1R_JEEENS4_5SM1004TMEM4LOAD26SM100_TMEM_LOAD_32dp32b64xES1H_NS16_INS17_ILi2ELi4ELi3EEES1A_NSX_INS5_IJS1B_S1P_EEENS5_IJS1P_SB_EEEEEEENS4_39AutoVectorizingCopyWithAssumedAlignmentILi128EEENS4_14SM90_TMA_STOREES26_S28_S28_EEEvvEEEEvNT_6ParamsE --------------------------
	.section	.nv.constant0._ZN7cutlass13device_kernelINS_4gemm6kernel13GemmUniversalIN4cute5tupleIJiiiiEEENS1_10collective13CollectiveMmaINS1_35MainloopSm100TmaUmmaWarpSpecializedILi3ELi2ELi2ENS5_IJNS4_1CILi1EEENSA_ILi2EEESB_EEEEENS5_IJNSA_ILi128EEENSA_ILi256EEENSA_ILi32EEEEEENS_12float_e5m2_tENS5_IJlSB_lEEESJ_SK_NS4_8TiledMMAINS4_8MMA_AtomIJNS4_10MMA_TraitsINS4_19SM100_MMA_F8F6F4_SSEJSJ_SJ_fSF_SG_NS4_17integral_constantINS4_4UMMA5MajorELSR_0EEESS_NSP_INSQ_7ScaleInELST_0EEESU_EEEEEENS4_6LayoutINS5_IJSB_SB_SB_EEENS5_IJNSA_ILi0EEESZ_SZ_EEEEENS5_IJNS4_10UnderscoreES12_S12_EEEEENS4_23SM90_TMA_LOAD_MULTICASTENS4_14ComposedLayoutINS4_7SwizzleILi1ELi4ELi3EEENS4_18smem_ptr_flag_bitsILi8EEENSX_INS5_IJNSA_ILi8EEESH_EEENS5_IJSH_SB_EEEEEEEvNS4_8identityENS4_13SM90_TMA_LOADES1F_vS1G_EENS_8epilogue10collective18CollectiveEpilogueINS1J_23Sm100TmaWarpSpecializedILi4ELi2ELi64ELb0ELb0EEEJSI_NS5_IJNSX_ISF_SB_EENSX_INSA_ILi64EEESB_EEEEESJ_SK_SJ_SK_NS1J_6fusion15FusionCallbacksIS1N_NS1S_17LinearCombinationISJ_fSJ_fLNS_15FloatRoundStyleE2EEESI_S1R_JEEENS4_5SM1004TMEM4LOAD26SM100_TMEM_LOAD_32dp32b64xES1H_NS16_INS17_ILi2ELi4ELi3EEES1A_NSX_INS5_IJS1B_S1P_EEENS5_IJS1P_SB_EEEEEEENS4_39AutoVectorizingCopyWithAssumedAlignmentILi128EEENS4_14SM90_TMA_STOREES26_S28_S28_EEEvvEEEEvNT_6ParamsE,"a",@progbits
	.sectionflags	@""
	.align	4
.nv.constant0._ZN7cutlass13device_kernelINS_4gemm6kernel13GemmUniversalIN4cute5tupleIJiiiiEEENS1_10collective13CollectiveMmaINS1_35MainloopSm100TmaUmmaWarpSpecializedILi3ELi2ELi2ENS5_IJNS4_1CILi1EEENSA_ILi2EEESB_EEEEENS5_IJNSA_ILi128EEENSA_ILi256EEENSA_ILi32EEEEEENS_12float_e5m2_tENS5_IJlSB_lEEESJ_SK_NS4_8TiledMMAINS4_8MMA_AtomIJNS4_10MMA_TraitsINS4_19SM100_MMA_F8F6F4_SSEJSJ_SJ_fSF_SG_NS4_17integral_constantINS4_4UMMA5MajorELSR_0EEESS_NSP_INSQ_7ScaleInELST_0EEESU_EEEEEENS4_6LayoutINS5_IJSB_SB_SB_EEENS5_IJNSA_ILi0EEESZ_SZ_EEEEENS5_IJNS4_10UnderscoreES12_S12_EEEEENS4_23SM90_TMA_LOAD_MULTICASTENS4_14ComposedLayoutINS4_7SwizzleILi1ELi4ELi3EEENS4_18smem_ptr_flag_bitsILi8EEENSX_INS5_IJNSA_ILi8EEESH_EEENS5_IJSH_SB_EEEEEEEvNS4_8identityENS4_13SM90_TMA_LOADES1F_vS1G_EENS_8epilogue10collective18CollectiveEpilogueINS1J_23Sm100TmaWarpSpecializedILi4ELi2ELi64ELb0ELb0EEEJSI_NS5_IJNSX_ISF_SB_EENSX_INSA_ILi64EEESB_EEEEESJ_SK_SJ_SK_NS1J_6fusion15FusionCallbacksIS1N_NS1S_17LinearCombinationISJ_fSJ_fLNS_15FloatRoundStyleE2EEESI_S1R_JEEENS4_5SM1004TMEM4LOAD26SM100_TMEM_LOAD_32dp32b64xES1H_NS16_INS17_ILi2ELi4ELi3EEES1A_NSX_INS5_IJS1B_S1P_EEENS5_IJS1P_SB_EEEEEEENS4_39AutoVectorizingCopyWithAssumedAlignmentILi128EEENS4_14SM90_TMA_STOREES26_S28_S28_EEEvvEEEEvNT_6ParamsE:
	.zero		2944


//--------------------- SYMBOLS --------------------------

	.type		.nv.reservedSmem.offset0,@object
	.size		.nv.reservedSmem.offset0,0x4
	.type		.nv.reservedSmem.cap,@object
	.size		.nv.reservedSmem.cap,0x4
	.type		__assertfail,@function
